	.target	sm_100a

	.elftype	@"ET_EXEC"


//--------------------- .note.nv.tkinfo           --------------------------
	.section	.note.nv.tkinfo,"",@"SHT_NOTE"
	.sectionflags	@"SHF_NOTE_NV_TKINFO"
	.tkinfo
        /*0018*/ 	.word	0x00000002
        /*0030*/ 	.string	""
        /*0030*/ 	.string	"ptxas"
        /*0030*/ 	.string	"Cuda compilation tools, release 13.0, V13.0.88"
        /*0030*/ 	.string	"Build cuda_13.0.r13.0/compiler.36424714_0"
        /*0030*/ 	.string	"-arch sm_100a -m 64 "



//--------------------- .note.nv.cuinfo           --------------------------
	.section	.note.nv.cuinfo,"",@"SHT_NOTE"
	.sectionflags	@"SHF_NOTE_NV_CUINFO"
        /*0018*/ 	.short	0x0002
        /*001a*/ 	.short	0x0064
        /*001c*/ 	.short	0x0082
	.zero		2


//--------------------- .nv.info                  --------------------------
	.section	.nv.info,"",@"SHT_CUDA_INFO"
	.align	4


	//----- nvinfo : EIATTR_REGCOUNT
	.align		4
        /*0000*/ 	.byte	0x04, 0x2f
        /*0002*/ 	.short	(.L_19 - .L_18)
	.align		4
.L_18:
        /*0004*/ 	.word	index@(_ZN7cutlass13device_kernelINS_4gemm6kernel13GemmUniversalIN4cute5tupleIJiiiiEEENS1_10collective13CollectiveMmaINS1_35MainloopSm100TmaUmmaWarpSpecializedILi5ELi2ELi4ENS5_IJNS4_1CILi2EEESB_NSA_ILi1EEEEEEEENS5_IJNSA_ILi128EEENSA_ILi64EEENSA_ILi32EEEEEENS_12float_e4m3_tENS5_IJlSC_lEEESJ_SK_NS4_8TiledMMAINS4_8MMA_AtomIJNS4_10MMA_TraitsINS4_25SM100_MMA_F8F6F4_2x1SM_SSEJSJ_SJ_fSF_SG_NS4_17integral_constantINS4_4UMMA5MajorELSR_0EEESS_NSP_INSQ_7ScaleInELST_0EEESU_EEEEEENS4_6LayoutINS5_IJSC_SC_SC_EEENS5_IJNSA_ILi0EEESZ_SZ_EEEEENS5_IJNS4_10UnderscoreES12_S12_EEEEENS4_28SM100_TMA_2SM_LOAD_MULTICASTENS4_14ComposedLayoutINS4_7SwizzleILi1ELi4ELi3EEENS4_18smem_ptr_flag_bitsILi8EEENSX_INS5_IJNSA_ILi8EEESH_EEENS5_IJSH_SC_EEEEEEEvNS4_8identityENS4_18SM100_TMA_2SM_LOADES1F_vS1G_EENS_8epilogue10collective18CollectiveEpilogueINS1J_23Sm100TmaWarpSpecializedILi1ELi1ELi32ELb0ELb0EEEJNS5_IJSG_SG_SH_EEENS5_IJNSX_ISG_SC_EES1P_EEESJ_SK_SJ_SK_NS1J_6fusion15FusionCallbacksIS1N_NS1R_17LinearCombinationISJ_fSJ_fLNS_15FloatRoundStyleE2EEES1O_S1Q_JEEENS4_5SM1004TMEM4LOAD26SM100_TMEM_LOAD_32dp32b32xENS4_13SM90_TMA_LOADENS16_INS17_ILi2ELi4ELi3EEES1A_NSX_INS5_IJS1B_SG_EEENS5_IJSG_SC_EEEEEEENS4_39AutoVectorizingCopyWithAssumedAlignmentILi128EEENS4_14SM90_TMA_STOREES26_S28_S28_EEEvvEEEEvNT_6ParamsE)
        /*0008*/ 	.word	0x0000005a


	//----- nvinfo : EIATTR_FRAME_SIZE
	.align		4
.L_19:
        /*000c*/ 	.byte	0x04, 0x11
        /*000e*/ 	.short	(.L_21 - .L_20)
	.align		4
.L_20:
        /*0010*/ 	.word	index@($__internal_2_$__cuda_sm10x_tcgen05_guardrail_trap_unallocated_columns_being_dealloced)
        /*0014*/ 	.word	0x00000000


	//----- nvinfo : EIATTR_FRAME_SIZE
	.align		4
.L_21:
        /*0018*/ 	.byte	0x04, 0x11
        /*001a*/ 	.short	(.L_23 - .L_22)
	.align		4
.L_22:
        /*001c*/ 	.word	index@($__internal_1_$__cuda_sm10x_tcgen05_guardrail_trap_phase_invalid_during_alloc)
        /*0020*/ 	.word	0x00000000


	//----- nvinfo : EIATTR_FRAME_SIZE
	.align		4
.L_23:
        /*0024*/ 	.byte	0x04, 0x11
        /*0026*/ 	.short	(.L_25 - .L_24)
	.align		4
.L_24:
        /*0028*/ 	.word	index@($__internal_0_$__cuda_sm10x_tcgen05_guardrail_trap_col_being_dealloced_not_returned_by_alloc)
        /*002c*/ 	.word	0x00000000


	//----- nvinfo : EIATTR_FRAME_SIZE
	.align		4
.L_25:
        /*0030*/ 	.byte	0x04, 0x11
        /*0032*/ 	.short	(.L_27 - .L_26)
	.align		4
.L_26:
        /*0034*/ 	.word	index@(_ZN7cutlass13device_kernelINS_4gemm6kernel13GemmUniversalIN4cute5tupleIJiiiiEEENS1_10collective13CollectiveMmaINS1_35MainloopSm100TmaUmmaWarpSpecializedILi5ELi2ELi4ENS5_IJNS4_1CILi2EEESB_NSA_ILi1EEEEEEEENS5_IJNSA_ILi128EEENSA_ILi64EEENSA_ILi32EEEEEENS_12float_e4m3_tENS5_IJlSC_lEEESJ_SK_NS4_8TiledMMAINS4_8MMA_AtomIJNS4_10MMA_TraitsINS4_25SM100_MMA_F8F6F4_2x1SM_SSEJSJ_SJ_fSF_SG_NS4_17integral_constantINS4_4UMMA5MajorELSR_0EEESS_NSP_INSQ_7ScaleInELST_0EEESU_EEEEEENS4_6LayoutINS5_IJSC_SC_SC_EEENS5_IJNSA_ILi0EEESZ_SZ_EEEEENS5_IJNS4_10UnderscoreES12_S12_EEEEENS4_28SM100_TMA_2SM_LOAD_MULTICASTENS4_14ComposedLayoutINS4_7SwizzleILi1ELi4ELi3EEENS4_18smem_ptr_flag_bitsILi8EEENSX_INS5_IJNSA_ILi8EEESH_EEENS5_IJSH_SC_EEEEEEEvNS4_8identityENS4_18SM100_TMA_2SM_LOADES1F_vS1G_EENS_8epilogue10collective18CollectiveEpilogueINS1J_23Sm100TmaWarpSpecializedILi1ELi1ELi32ELb0ELb0EEEJNS5_IJSG_SG_SH_EEENS5_IJNSX_ISG_SC_EES1P_EEESJ_SK_SJ_SK_NS1J_6fusion15FusionCallbacksIS1N_NS1R_17LinearCombinationISJ_fSJ_fLNS_15FloatRoundStyleE2EEES1O_S1Q_JEEENS4_5SM1004TMEM4LOAD26SM100_TMEM_LOAD_32dp32b32xENS4_13SM90_TMA_LOADENS16_INS17_ILi2ELi4ELi3EEES1A_NSX_INS5_IJS1B_SG_EEENS5_IJSG_SC_EEEEEEENS4_39AutoVectorizingCopyWithAssumedAlignmentILi128EEENS4_14SM90_TMA_STOREES26_S28_S28_EEEvvEEEEvNT_6ParamsE)
        /*0038*/ 	.word	0x00000000


	//----- nvinfo : EIATTR_MIN_STACK_SIZE
	.align		4
.L_27:
        /*003c*/ 	.byte	0x04, 0x12
        /*003e*/ 	.short	(.L_29 - .L_28)
	.align		4
.L_28:
        /*0040*/ 	.word	index@(_ZN7cutlass13device_kernelINS_4gemm6kernel13GemmUniversalIN4cute5tupleIJiiiiEEENS1_10collective13CollectiveMmaINS1_35MainloopSm100TmaUmmaWarpSpecializedILi5ELi2ELi4ENS5_IJNS4_1CILi2EEESB_NSA_ILi1EEEEEEEENS5_IJNSA_ILi128EEENSA_ILi64EEENSA_ILi32EEEEEENS_12float_e4m3_tENS5_IJlSC_lEEESJ_SK_NS4_8TiledMMAINS4_8MMA_AtomIJNS4_10MMA_TraitsINS4_25SM100_MMA_F8F6F4_2x1SM_SSEJSJ_SJ_fSF_SG_NS4_17integral_constantINS4_4UMMA5MajorELSR_0EEESS_NSP_INSQ_7ScaleInELST_0EEESU_EEEEEENS4_6LayoutINS5_IJSC_SC_SC_EEENS5_IJNSA_ILi0EEESZ_SZ_EEEEENS5_IJNS4_10UnderscoreES12_S12_EEEEENS4_28SM100_TMA_2SM_LOAD_MULTICASTENS4_14ComposedLayoutINS4_7SwizzleILi1ELi4ELi3EEENS4_18smem_ptr_flag_bitsILi8EEENSX_INS5_IJNSA_ILi8EEESH_EEENS5_IJSH_SC_EEEEEEEvNS4_8identityENS4_18SM100_TMA_2SM_LOADES1F_vS1G_EENS_8epilogue10collective18CollectiveEpilogueINS1J_23Sm100TmaWarpSpecializedILi1ELi1ELi32ELb0ELb0EEEJNS5_IJSG_SG_SH_EEENS5_IJNSX_ISG_SC_EES1P_EEESJ_SK_SJ_SK_NS1J_6fusion15FusionCallbacksIS1N_NS1R_17LinearCombinationISJ_fSJ_fLNS_15FloatRoundStyleE2EEES1O_S1Q_JEEENS4_5SM1004TMEM4LOAD26SM100_TMEM_LOAD_32dp32b32xENS4_13SM90_TMA_LOADENS16_INS17_ILi2ELi4ELi3EEES1A_NSX_INS5_IJS1B_SG_EEENS5_IJSG_SC_EEEEEEENS4_39AutoVectorizingCopyWithAssumedAlignmentILi128EEENS4_14SM90_TMA_STOREES26_S28_S28_EEEvvEEEEvNT_6ParamsE)
        /*0044*/ 	.word	0x00000000
.L_29:


//--------------------- .nv.compat                --------------------------
	.section	.nv.compat,"",@"SHT_CUDA_COMPAT_INFO"
	.align	4
        /*0000*/ 	.byte	0x02, 0x09, 0x01, 0x00, 0x02, 0x02, 0x02, 0x00, 0x02, 0x05, 0x05, 0x00, 0x03, 0x07, 0x01, 0x01
        /*0010*/ 	.byte	0x02, 0x03, 0x01, 0x00, 0x02, 0x06, 0x01, 0x00, 0x04, 0x0b, 0x08, 0x00, 0x09, 0x00, 0x00, 0x00
        /*0020*/ 	.byte	0x00, 0x00, 0x00, 0x00


//--------------------- .nv.info._ZN7cutlass13device_kernelINS_4gemm6kernel13GemmUniversalIN4cute5tupleIJiiiiEEENS1_10collective13CollectiveMmaINS1_35MainloopSm100TmaUmmaWarpSpecializedILi5ELi2ELi4ENS5_IJNS4_1CILi2EEESB_NSA_ILi1EEEEEEEENS5_IJNSA_ILi128EEENSA_ILi64EEENSA_ILi32EEEEEENS_12float_e4m3_tENS5_IJlSC_lEEESJ_SK_NS4_8TiledMMAINS4_8MMA_AtomIJNS4_10MMA_TraitsINS4_25SM100_MMA_F8F6F4_2x1SM_SSEJSJ_SJ_fSF_SG_NS4_17integral_constantINS4_4UMMA5MajorELSR_0EEESS_NSP_INSQ_7ScaleInELST_0EEESU_EEEEEENS4_6LayoutINS5_IJSC_SC_SC_EEENS5_IJNSA_ILi0EEESZ_SZ_EEEEENS5_IJNS4_10UnderscoreES12_S12_EEEEENS4_28SM100_TMA_2SM_LOAD_MULTICASTENS4_14ComposedLayoutINS4_7SwizzleILi1ELi4ELi3EEENS4_18smem_ptr_flag_bitsILi8EEENSX_INS5_IJNSA_ILi8EEESH_EEENS5_IJSH_SC_EEEEEEEvNS4_8identityENS4_18SM100_TMA_2SM_LOADES1F_vS1G_EENS_8epilogue10collective18CollectiveEpilogueINS1J_23Sm100TmaWarpSpecializedILi1ELi1ELi32ELb0ELb0EEEJNS5_IJSG_SG_SH_EEENS5_IJNSX_ISG_SC_EES1P_EEESJ_SK_SJ_SK_NS1J_6fusion15FusionCallbacksIS1N_NS1R_17LinearCombinationISJ_fSJ_fLNS_15FloatRoundStyleE2EEES1O_S1Q_JEEENS4_5SM1004TMEM4LOAD26SM100_TMEM_LOAD_32dp32b32xENS4_13SM90_TMA_LOADENS16_INS17_ILi2ELi4ELi3EEES1A_NSX_INS5_IJS1B_SG_EEENS5_IJSG_SC_EEEEEEENS4_39AutoVectorizingCopyWithAssumedAlignmentILi128EEENS4_14SM90_TMA_STOREES26_S28_S28_EEEvvEEEEvNT_6ParamsE --------------------------
	.section	.nv.info._ZN7cutlass13device_kernelINS_4gemm6kernel13GemmUniversalIN4cute5tupleIJiiiiEEENS1_10collective13CollectiveMmaINS1_35MainloopSm100TmaUmmaWarpSpecializedILi5ELi2ELi4ENS5_IJNS4_1CILi2EEESB_NSA_ILi1EEEEEEEENS5_IJNSA_ILi128EEENSA_ILi64EEENSA_ILi32EEEEEENS_12float_e4m3_tENS5_IJlSC_lEEESJ_SK_NS4_8TiledMMAINS4_8MMA_AtomIJNS4_10MMA_TraitsINS4_25SM100_MMA_F8F6F4_2x1SM_SSEJSJ_SJ_fSF_SG_NS4_17integral_constantINS4_4UMMA5MajorELSR_0EEESS_NSP_INSQ_7ScaleInELST_0EEESU_EEEEEENS4_6LayoutINS5_IJSC_SC_SC_EEENS5_IJNSA_ILi0EEESZ_SZ_EEEEENS5_IJNS4_10UnderscoreES12_S12_EEEEENS4_28SM100_TMA_2SM_LOAD_MULTICASTENS4_14ComposedLayoutINS4_7SwizzleILi1ELi4ELi3EEENS4_18smem_ptr_flag_bitsILi8EEENSX_INS5_IJNSA_ILi8EEESH_EEENS5_IJSH_SC_EEEEEEEvNS4_8identityENS4_18SM100_TMA_2SM_LOADES1F_vS1G_EENS_8epilogue10collective18CollectiveEpilogueINS1J_23Sm100TmaWarpSpecializedILi1ELi1ELi32ELb0ELb0EEEJNS5_IJSG_SG_SH_EEENS5_IJNSX_ISG_SC_EES1P_EEESJ_SK_SJ_SK_NS1J_6fusion15FusionCallbacksIS1N_NS1R_17LinearCombinationISJ_fSJ_fLNS_15FloatRoundStyleE2EEES1O_S1Q_JEEENS4_5SM1004TMEM4LOAD26SM100_TMEM_LOAD_32dp32b32xENS4_13SM90_TMA_LOADENS16_INS17_ILi2ELi4ELi3EEES1A_NSX_INS5_IJS1B_SG_EEENS5_IJSG_SC_EEEEEEENS4_39AutoVectorizingCopyWithAssumedAlignmentILi128EEENS4_14SM90_TMA_STOREES26_S28_S28_EEEvvEEEEvNT_6ParamsE,"",@"SHT_CUDA_INFO"
	.sectionflags	@""
	.align	4


	//----- nvinfo : EIATTR_CUDA_API_VERSION
	.align		4
        /*0000*/ 	.byte	0x04, 0x37
        /*0002*/ 	.short	(.L_31 - .L_30)
.L_30:
        /*0004*/ 	.word	0x00000082


	//----- nvinfo : EIATTR_KPARAM_INFO
	.align		4
.L_31:
        /*0008*/ 	.byte	0x04, 0x17
        /*000a*/ 	.short	(.L_33 - .L_32)
.L_32:
        /*000c*/ 	.word	0x00000000
        /*0010*/ 	.short	0x0000
        /*0012*/ 	.short	0x0000
        /*0014*/ 	.byte	0x00, 0xf0, 0x01, 0x20


	//----- nvinfo : EIATTR_AT_ENTRY_FRAGMENTS
	.align		4
.L_33:
        /*0018*/ 	.byte	0x04, 0x4f
        /*001a*/ 	.short	(.L_35 - .L_34)


	//   ....[0]....
.L_34:
        /*001c*/ 	.word	0x00000007


	//----- nvinfo : EIATTR_RESERVED_SMEM_USED
	.align		4
.L_35:
        /*0020*/ 	.byte	0x01, 0x41
	.zero		2


	//----- nvinfo : EIATTR_SPARSE_MMA_MASK
	.align		4
        /*0024*/ 	.byte	0x03, 0x50
        /*0026*/ 	.short	0x0000


	//----- nvinfo : EIATTR_TCGEN05_2CTA_USED
	.align		4
        /*0028*/ 	.byte	0x01, 0x52
	.zero		2


	//----- nvinfo : EIATTR_MAXREG_COUNT
	.align		4
        /*002c*/ 	.byte	0x03, 0x1b
        /*002e*/ 	.short	0x00ff


	//----- nvinfo : EIATTR_NUM_BARRIERS
	.align		4
        /*0030*/ 	.byte	0x02, 0x4c
        /*0032*/ 	.byte	0x07
	.zero		1


	//----- nvinfo : EIATTR_EXTERNS
	.align		4
        /*0034*/ 	.byte	0x04, 0x0f
        /*0036*/ 	.short	(.L_37 - .L_36)


	//   ....[0]....
	.align		4
.L_36:
        /*0038*/ 	.word	index@(__assertfail)


	//----- nvinfo : EIATTR_MERCURY_ISA_VERSION
	.align		4
.L_37:
        /*003c*/ 	.byte	0x03, 0x5f
        /*003e*/ 	.short	0x0101


	//----- nvinfo : EIATTR_INT_WARP_WIDE_INSTR_OFFSETS
	.align		4
        /*0040*/ 	.byte	0x04, 0x31
        /*0042*/ 	.short	(.L_39 - .L_38)


	//   ....[0]....
.L_38:
        /*0044*/ 	.word	0x00000d90


	//   ....[1]....
        /*0048*/ 	.word	0x00000e40


	//   ....[2]....
        /*004c*/ 	.word	0x00004220


	//   ....[3]....
        /*0050*/ 	.word	0x00004250


	//   ....[4]....
        /*0054*/ 	.word	0x00004270


	//   ....[5]....
        /*0058*/ 	.word	0x00004db0


	//   ....[6]....
        /*005c*/ 	.word	0x00004e60


	//----- nvinfo : EIATTR_COOP_GROUP_MASK_REGIDS
	.align		4
.L_39:
        /*0060*/ 	.byte	0x04, 0x29
        /*0062*/ 	.short	(.L_41 - .L_40)


	//   ....[0]....
.L_40:
        /*0064*/ 	.word	0xffffffff


	//   ....[1]....
        /*0068*/ 	.word	0xffffffff


	//   ....[2]....
        /*006c*/ 	.word	0xffffffff


	//   ....[3]....
        /*0070*/ 	.word	0xffffffff


	//   ....[4]....
        /*0074*/ 	.word	0xffffffff


	//   ....[5]....
        /*0078*/ 	.word	0xffffffff


	//   ....[6]....
        /*007c*/ 	.word	0xffffffff


	//   ....[7]....
        /*0080*/ 	.word	0xffffffff


	//   ....[8]....
        /*0084*/ 	.word	0xffffffff


	//   ....[9]....
        /*0088*/ 	.word	0xffffffff


	//   ....[10]....
        /*008c*/ 	.word	0xffffffff


	//   ....[11]....
        /*0090*/ 	.word	0xffffffff


	//   ....[12]....
        /*0094*/ 	.word	0xffffffff


	//   ....[13]....
        /*0098*/ 	.word	0xffffffff


	//----- nvinfo : EIATTR_COOP_GROUP_INSTR_OFFSETS
	.align		4
.L_41:
        /*009c*/ 	.byte	0x04, 0x28
        /*009e*/ 	.short	(.L_43 - .L_42)


	//   ....[0]....
.L_42:
        /*00a0*/ 	.word	0x000000b0


	//   ....[1]....
        /*00a4*/ 	.word	0x00000510


	//   ....[2]....
        /*00a8*/ 	.word	0x00000700


	//   ....[3]....
        /*00ac*/ 	.word	0x00000840


	//   ....[4]....
        /*00b0*/ 	.word	0x00000940


	//   ....[5]....
        /*00b4*/ 	.word	0x00000ab0


	//   ....[6]....
        /*00b8*/ 	.word	0x00000c50


	//   ....[7]....
        /*00bc*/ 	.word	0x00000eb0


	//   ....[8]....
        /*00c0*/ 	.word	0x000021f0


	//   ....[9]....
        /*00c4*/ 	.word	0x00003150


	//   ....[10]....
        /*00c8*/ 	.word	0x00003620


	//   ....[11]....
        /*00cc*/ 	.word	0x00003650


	//   ....[12]....
        /*00d0*/ 	.word	0x00004120


	//   ....[13]....
        /*00d4*/ 	.word	0x00004330


	//----- nvinfo : EIATTR_VRC_CTA_INIT_COUNT
	.align		4
.L_43:
        /*00d8*/ 	.byte	0x02, 0x4a
        /*00da*/ 	.byte	0x80
	.zero		1


	//----- nvinfo : EIATTR_SYSCALL_OFFSETS
	.align		4
        /*00dc*/ 	.byte	0x04, 0x46
        /*00de*/ 	.short	(.L_45 - .L_44)


	//   ....[0]....
.L_44:
        /*00e0*/ 	.word	0x000059f0


	//   ....[1]....
        /*00e4*/ 	.word	0x00005b30


	//   ....[2]....
        /*00e8*/ 	.word	0x00006270


	//----- nvinfo : EIATTR_MBARRIER_INSTR_OFFSETS
	.align		4
.L_45:
        /*00ec*/ 	.byte	0x04, 0x39
        /*00ee*/ 	.short	(.L_47 - .L_46)


	//   ....[0]....
.L_46:
        /*00f0*/ 	.word	0x00000650
        /*00f4*/ 	.word	0x000000ff
        /*00f8*/ 	.word	0x00000000
        /*00fc*/ 	.short	0x0100
        /*00fe*/ 	.byte	0x04
	.zero		1


	//   ....[1]....
        /*0100*/ 	.word	0x00000660
        /*0104*/ 	.word	0x000000ff
        /*0108*/ 	.word	0x00000028
        /*010c*/ 	.short	0x0100
        /*010e*/ 	.byte	0x04
	.zero		1


	//   ....[2]....
        /*0110*/ 	.word	0x00000670
        /*0114*/ 	.word	0x000000ff
        /*0118*/ 	.word	0x00000008
        /*011c*/ 	.short	0x0100
        /*011e*/ 	.byte	0x04
	.zero		1


	//   ....[3]....
        /*0120*/ 	.word	0x00000680
        /*0124*/ 	.word	0x000000ff
        /*0128*/ 	.word	0x00000030
        /*012c*/ 	.short	0x0100
        /*012e*/ 	.byte	0x04
	.zero		1


	//   ....[4]....
        /*0130*/ 	.word	0x00000690
        /*0134*/ 	.word	0x000000ff
        /*0138*/ 	.word	0x00000010
        /*013c*/ 	.short	0x0100
        /*013e*/ 	.byte	0x04
	.zero		1


	//   ....[5]....
        /*0140*/ 	.word	0x000006a0
        /*0144*/ 	.word	0x000000ff
        /*0148*/ 	.word	0x00000038
        /*014c*/ 	.short	0x0100
        /*014e*/ 	.byte	0x04
	.zero		1


	//   ....[6]....
        /*0150*/ 	.word	0x000006b0
        /*0154*/ 	.word	0x000000ff
        /*0158*/ 	.word	0x00000018
        /*015c*/ 	.short	0x0100
        /*015e*/ 	.byte	0x04
	.zero		1


	//   ....[7]....
        /*0160*/ 	.word	0x000006c0
        /*0164*/ 	.word	0x000000ff
        /*0168*/ 	.word	0x00000040
        /*016c*/ 	.short	0x0100
        /*016e*/ 	.byte	0x04
	.zero		1


	//   ....[8]....
        /*0170*/ 	.word	0x000006d0
        /*0174*/ 	.word	0x000000ff
        /*0178*/ 	.word	0x00000020
        /*017c*/ 	.short	0x0100
        /*017e*/ 	.byte	0x04
	.zero		1


	//   ....[9]....
        /*0180*/ 	.word	0x000006e0
        /*0184*/ 	.word	0x000000ff
        /*0188*/ 	.word	0x00000048
        /*018c*/ 	.short	0x0100
        /*018e*/ 	.byte	0x04
	.zero		1


	//   ....[10]....
        /*0190*/ 	.word	0x00000810
        /*0194*/ 	.word	0x000000ff
        /*0198*/ 	.word	0x00000050
        /*019c*/ 	.short	0x0100
        /*019e*/ 	.byte	0x04
	.zero		1


	//   ....[11]....
        /*01a0*/ 	.word	0x00000820
        /*01a4*/ 	.word	0x000000ff
        /*01a8*/ 	.word	0x00000058
        /*01ac*/ 	.short	0x0100
        /*01ae*/ 	.byte	0x04
	.zero		1


	//   ....[12]....
        /*01b0*/ 	.word	0x00000910
        /*01b4*/ 	.word	0x000000ff
        /*01b8*/ 	.word	0x00000060
        /*01bc*/ 	.short	0x0100
        /*01be*/ 	.byte	0x06
	.zero		1


	//   ....[13]....
        /*01c0*/ 	.word	0x00000920
        /*01c4*/ 	.word	0x000000ff
        /*01c8*/ 	.word	0x00000068
        /*01cc*/ 	.short	0x0100
        /*01ce*/ 	.byte	0x06
	.zero		1


	//   ....[14]....
        /*01d0*/ 	.word	0x00000a60
        /*01d4*/ 	.word	0x000000ff
        /*01d8*/ 	.word	0x00000070
        /*01dc*/ 	.short	0x0100
        /*01de*/ 	.byte	0x06
	.zero		1


	//   ....[15]....
        /*01e0*/ 	.word	0x00000a70
        /*01e4*/ 	.word	0x000000ff
        /*01e8*/ 	.word	0x00000080
        /*01ec*/ 	.short	0x0100
        /*01ee*/ 	.byte	0x06
	.zero		1


	//   ....[16]....
        /*01f0*/ 	.word	0x00000a80
        /*01f4*/ 	.word	0x000000ff
        /*01f8*/ 	.word	0x00000078
        /*01fc*/ 	.short	0x0100
        /*01fe*/ 	.byte	0x06
	.zero		1


	//   ....[17]....
        /*0200*/ 	.word	0x00000a90
        /*0204*/ 	.word	0x000000ff
        /*0208*/ 	.word	0x00000088
        /*020c*/ 	.short	0x0100
        /*020e*/ 	.byte	0x06
	.zero		1


	//   ....[18]....
        /*0210*/ 	.word	0x00000bc0
        /*0214*/ 	.word	0x000000ff
        /*0218*/ 	.word	0x00000090
        /*021c*/ 	.short	0x0100
        /*021e*/ 	.byte	0x04
	.zero		1


	//   ....[19]....
        /*0220*/ 	.word	0x00000bd0
        /*0224*/ 	.word	0x000000ff
        /*0228*/ 	.word	0x000000b0
        /*022c*/ 	.short	0x0100
        /*022e*/ 	.byte	0x04
	.zero		1


	//   ....[20]....
        /*0230*/ 	.word	0x00000be0
        /*0234*/ 	.word	0x000000ff
        /*0238*/ 	.word	0x00000098
        /*023c*/ 	.short	0x0100
        /*023e*/ 	.byte	0x04
	.zero		1


	//   ....[21]....
        /*0240*/ 	.word	0x00000bf0
        /*0244*/ 	.word	0x000000ff
        /*0248*/ 	.word	0x000000b8
        /*024c*/ 	.short	0x0100
        /*024e*/ 	.byte	0x04
	.zero		1


	//   ....[22]....
        /*0250*/ 	.word	0x00000c00
        /*0254*/ 	.word	0x000000ff
        /*0258*/ 	.word	0x000000a0
        /*025c*/ 	.short	0x0100
        /*025e*/ 	.byte	0x04
	.zero		1


	//   ....[23]....
        /*0260*/ 	.word	0x00000c10
        /*0264*/ 	.word	0x000000ff
        /*0268*/ 	.word	0x000000c0
        /*026c*/ 	.short	0x0100
        /*026e*/ 	.byte	0x04
	.zero		1


	//   ....[24]....
        /*0270*/ 	.word	0x00000c20
        /*0274*/ 	.word	0x000000ff
        /*0278*/ 	.word	0x000000a8
        /*027c*/ 	.short	0x0100
        /*027e*/ 	.byte	0x04
	.zero		1


	//   ....[25]....
        /*0280*/ 	.word	0x00000c30
        /*0284*/ 	.word	0x000000ff
        /*0288*/ 	.word	0x000000c8
        /*028c*/ 	.short	0x0100
        /*028e*/ 	.byte	0x04
	.zero		1


	//   ....[26]....
        /*0290*/ 	.word	0x00000d30
        /*0294*/ 	.word	0x000000ff
        /*0298*/ 	.word	0x000000d0
        /*029c*/ 	.short	0x0100
        /*029e*/ 	.byte	0x04
	.zero		1


	//   ....[27]....
        /*02a0*/ 	.word	0x00000d40
        /*02a4*/ 	.word	0x000000ff
        /*02a8*/ 	.word	0x000000e0
        /*02ac*/ 	.short	0x0100
        /*02ae*/ 	.byte	0x04
	.zero		1


	//   ....[28]....
        /*02b0*/ 	.word	0x00000d50
        /*02b4*/ 	.word	0x000000ff
        /*02b8*/ 	.word	0x000000d8
        /*02bc*/ 	.short	0x0100
        /*02be*/ 	.byte	0x04
	.zero		1


	//   ....[29]....
        /*02c0*/ 	.word	0x00000d60
        /*02c4*/ 	.word	0x000000ff
        /*02c8*/ 	.word	0x000000e8
        /*02cc*/ 	.short	0x0100
        /*02ce*/ 	.byte	0x04
	.zero		1


	//   ....[30]....
        /*02d0*/ 	.word	0x00000e60
        /*02d4*/ 	.word	0x000000ff
        /*02d8*/ 	.word	0x000000f0
        /*02dc*/ 	.short	0x0100
        /*02de*/ 	.byte	0x06
	.zero		1


	//   ....[31]....
        /*02e0*/ 	.word	0x00001a40
        /*02e4*/ 	.word	0x00000000
        /*02e8*/ 	.word	0x000000e0
        /*02ec*/ 	.short	0x010a
        /*02ee*/ 	.byte	0xff
	.zero		1


	//   ....[32]....
        /*02f0*/ 	.word	0x00001a70
        /*02f4*/ 	.word	0x00000000
        /*02f8*/ 	.word	0x000000d0
        /*02fc*/ 	.short	0x0101
        /*02fe*/ 	.byte	0xff
	.zero		1


	//   ....[33]....
        /*0300*/ 	.word	0x00001b10
        /*0304*/ 	.word	0x000000ff
        /*0308*/ 	.word	0x00000028
        /*030c*/ 	.short	0x010a
        /*030e*/ 	.byte	0x04
	.zero		1


	//   ....[34]....
        /*0310*/ 	.word	0x00001be0
        /*0314*/ 	.word	0x000000ff
        /*0318*/ 	.word	0x00000028
        /*031c*/ 	.short	0x010a
        /*031e*/ 	.byte	0x21
	.zero		1


	//   ....[35]....
        /*0320*/ 	.word	0x00001d90
        /*0324*/ 	.word	0x000000ff
        /*0328*/ 	.word	0x00000028
        /*032c*/ 	.short	0x010a
        /*032e*/ 	.byte	0x05
	.zero		1


	//   ....[36]....
        /*0330*/ 	.word	0x00001ea0
        /*0334*/ 	.word	0x000000ff
        /*0338*/ 	.word	0x00000068
        /*033c*/ 	.short	0x0101
        /*033e*/ 	.byte	0x0d
	.zero		1


	//   ....[37]....
        /*0340*/ 	.word	0x00001ec0
        /*0344*/ 	.word	0x000000ff
        /*0348*/ 	.word	0x00000028
        /*034c*/ 	.short	0x010a
        /*034e*/ 	.byte	0x04
	.zero		1


	//   ....[38]....
        /*0350*/ 	.word	0x00001f40
        /*0354*/ 	.word	0x000000ff
        /*0358*/ 	.word	0x00000028
        /*035c*/ 	.short	0x010a
        /*035e*/ 	.byte	0x11
	.zero		1


	//   ....[39]....
        /*0360*/ 	.word	0x000020e0
        /*0364*/ 	.word	0x000000ff
        /*0368*/ 	.word	0x00000028
        /*036c*/ 	.short	0x010a
        /*036e*/ 	.byte	0x05
	.zero		1


	//   ....[40]....
        /*0370*/ 	.word	0x00002220
        /*0374*/ 	.word	0x00000003
        /*0378*/ 	.word	0x00000070
        /*037c*/ 	.short	0x010a
        /*037e*/ 	.byte	0xff
	.zero		1


	//   ....[41]....
        /*0380*/ 	.word	0x00002370
        /*0384*/ 	.word	0x00000000
        /*0388*/ 	.word	0x00000000
        /*038c*/ 	.short	0x0101
        /*038e*/ 	.byte	0xff
	.zero		1


	//   ....[42]....
        /*0390*/ 	.word	0x00002910
        /*0394*/ 	.word	0x000000ff
        /*0398*/ 	.word	0x00000000
        /*039c*/ 	.short	0x010a
        /*039e*/ 	.byte	0x04
	.zero		1


	//   ....[43]....
        /*03a0*/ 	.word	0x000029a0
        /*03a4*/ 	.word	0x000000ff
        /*03a8*/ 	.word	0x00000000
        /*03ac*/ 	.short	0x010a
        /*03ae*/ 	.byte	0x05
	.zero		1


	//   ....[44]....
        /*03b0*/ 	.word	0x00002a30
        /*03b4*/ 	.word	0x000000ff
        /*03b8*/ 	.word	0x00000000
        /*03bc*/ 	.short	0x010a
        /*03be*/ 	.byte	0x05
	.zero		1


	//   ....[45]....
        /*03c0*/ 	.word	0x00002ac0
        /*03c4*/ 	.word	0x000000ff
        /*03c8*/ 	.word	0x00000000
        /*03cc*/ 	.short	0x010a
        /*03ce*/ 	.byte	0x05
	.zero		1


	//   ....[46]....
        /*03d0*/ 	.word	0x00002b60
        /*03d4*/ 	.word	0x00000000
        /*03d8*/ 	.word	0x00000000
        /*03dc*/ 	.short	0x010a
        /*03de*/ 	.byte	0xff
	.zero		1


	//   ....[47]....
        /*03e0*/ 	.word	0x00002ca0
        /*03e4*/ 	.word	0x00000002
        /*03e8*/ 	.word	0x000000d0
        /*03ec*/ 	.short	0x010a
        /*03ee*/ 	.byte	0xff
	.zero		1


	//   ....[48]....
        /*03f0*/ 	.word	0x00002d10
        /*03f4*/ 	.word	0x00000002
        /*03f8*/ 	.word	0x00000000
        /*03fc*/ 	.short	0x0101
        /*03fe*/ 	.byte	0xff
	.zero		1


	//   ....[49]....
        /*0400*/ 	.word	0x00002d30
        /*0404*/ 	.word	0x000000ff
        /*0408*/ 	.word	0x00000080
        /*040c*/ 	.short	0x010a
        /*040e*/ 	.byte	0x04
	.zero		1


	//   ....[50]....
        /*0410*/ 	.word	0x00002e50
        /*0414*/ 	.word	0x00000002
        /*0418*/ 	.word	0x00000070
        /*041c*/ 	.short	0x010a
        /*041e*/ 	.byte	0xff
	.zero		1


	//   ....[51]....
        /*0420*/ 	.word	0x00002f50
        /*0424*/ 	.word	0x00000002
        /*0428*/ 	.word	0x00000000
        /*042c*/ 	.short	0x0101
        /*042e*/ 	.byte	0xff
	.zero		1


	//   ....[52]....
        /*0430*/ 	.word	0x00002fe0
        /*0434*/ 	.word	0x000000ff
        /*0438*/ 	.word	0x00000080
        /*043c*/ 	.short	0x0106
        /*043e*/ 	.byte	0x04
	.zero		1


	//   ....[53]....
        /*0440*/ 	.word	0x00003000
        /*0444*/ 	.word	0x000000ff
        /*0448*/ 	.word	0x00000080
        /*044c*/ 	.short	0x010a
        /*044e*/ 	.byte	0x04
	.zero		1


	//   ....[54]....
        /*0450*/ 	.word	0x00003090
        /*0454*/ 	.word	0x000000ff
        /*0458*/ 	.word	0x00000080
        /*045c*/ 	.short	0x0106
        /*045e*/ 	.byte	0x07
	.zero		1


	//   ....[55]....
        /*0460*/ 	.word	0x000030d0
        /*0464*/ 	.word	0x00000000
        /*0468*/ 	.word	0x00000080
        /*046c*/ 	.short	0x010a
        /*046e*/ 	.byte	0xff
	.zero		1


	//   ....[56]....
        /*0470*/ 	.word	0x00003320
        /*0474*/ 	.word	0x000000ff
        /*0478*/ 	.word	0x00000008
        /*047c*/ 	.short	0x010a
        /*047e*/ 	.byte	0x05
	.zero		1


	//   ....[57]....
        /*0480*/ 	.word	0x00003340
        /*0484*/ 	.word	0x000000ff
        /*0488*/ 	.word	0x00000008
        /*048c*/ 	.short	0x010a
        /*048e*/ 	.byte	0x05
	.zero		1


	//   ....[58]....
        /*0490*/ 	.word	0x000034d0
        /*0494*/ 	.word	0x000000ff
        /*0498*/ 	.word	0x00000008
        /*049c*/ 	.short	0x010a
        /*049e*/ 	.byte	0x05
	.zero		1


	//   ....[59]....
        /*04a0*/ 	.word	0x000034f0
        /*04a4*/ 	.word	0x000000ff
        /*04a8*/ 	.word	0x00000008
        /*04ac*/ 	.short	0x010a
        /*04ae*/ 	.byte	0x05
	.zero		1


	//   ....[60]....
        /*04b0*/ 	.word	0x000035b0
        /*04b4*/ 	.word	0x000000ff
        /*04b8*/ 	.word	0x00000000
        /*04bc*/ 	.short	0x0101
        /*04be*/ 	.byte	0x04
	.zero		1


	//   ....[61]....
        /*04c0*/ 	.word	0x00003890
        /*04c4*/ 	.word	0x00000000
        /*04c8*/ 	.word	0x00000070
        /*04cc*/ 	.short	0x010a
        /*04ce*/ 	.byte	0xff
	.zero		1


	//   ....[62]....
        /*04d0*/ 	.word	0x00003950
        /*04d4*/ 	.word	0x00000000
        /*04d8*/ 	.word	0x00000000
        /*04dc*/ 	.short	0x0101
        /*04de*/ 	.byte	0xff
	.zero		1


	//   ....[63]....
        /*04e0*/ 	.word	0x00003a00
        /*04e4*/ 	.word	0x000000ff
        /*04e8*/ 	.word	0x00000000
        /*04ec*/ 	.short	0x010a
        /*04ee*/ 	.byte	0x04
	.zero		1


	//   ....[64]....
        /*04f0*/ 	.word	0x00003a10
        /*04f4*/ 	.word	0x000000ff
        /*04f8*/ 	.word	0x000000b0
        /*04fc*/ 	.short	0x010a
        /*04fe*/ 	.byte	0x13
	.zero		1


	//   ....[65]....
        /*0500*/ 	.word	0x00003ad0
        /*0504*/ 	.word	0x000000ff
        /*0508*/ 	.word	0x00000000
        /*050c*/ 	.short	0x010a
        /*050e*/ 	.byte	0x06
	.zero		1


	//   ....[66]....
        /*0510*/ 	.word	0x00003bf0
        /*0514*/ 	.word	0x000000ff
        /*0518*/ 	.word	0x00000000
        /*051c*/ 	.short	0x010a
        /*051e*/ 	.byte	0x04
	.zero		1


	//   ....[67]....
        /*0520*/ 	.word	0x00003e10
        /*0524*/ 	.word	0x000000ff
        /*0528*/ 	.word	0x00000000
        /*052c*/ 	.short	0x010a
        /*052e*/ 	.byte	0x04
	.zero		1


	//   ....[68]....
        /*0530*/ 	.word	0x00003ea0
        /*0534*/ 	.word	0x000000ff
        /*0538*/ 	.word	0x00000000
        /*053c*/ 	.short	0x010a
        /*053e*/ 	.byte	0x05
	.zero		1


	//   ....[69]....
        /*0540*/ 	.word	0x00003f30
        /*0544*/ 	.word	0x000000ff
        /*0548*/ 	.word	0x00000000
        /*054c*/ 	.short	0x010a
        /*054e*/ 	.byte	0x05
	.zero		1


	//   ....[70]....
        /*0550*/ 	.word	0x00003fd0
        /*0554*/ 	.word	0x00000000
        /*0558*/ 	.word	0x00000000
        /*055c*/ 	.short	0x010a
        /*055e*/ 	.byte	0xff
	.zero		1


	//   ....[71]....
        /*0560*/ 	.word	0x00004010
        /*0564*/ 	.word	0x00000000
        /*0568*/ 	.word	0x00000000
        /*056c*/ 	.short	0x010a
        /*056e*/ 	.byte	0xff
	.zero		1


	//   ....[72]....
        /*0570*/ 	.word	0x00004080
        /*0574*/ 	.word	0x000000ff
        /*0578*/ 	.word	0x00000000
        /*057c*/ 	.short	0x0101
        /*057e*/ 	.byte	0x04
	.zero		1


	//   ....[73]....
        /*0580*/ 	.word	0x000040c0
        /*0584*/ 	.word	0x000000ff
        /*0588*/ 	.word	0x000000f0
        /*058c*/ 	.short	0x010a
        /*058e*/ 	.byte	0x0d
	.zero		1


	//   ....[74]....
        /*0590*/ 	.word	0x00004110
        /*0594*/ 	.word	0x000000ff
        /*0598*/ 	.word	0x00000000
        /*059c*/ 	.short	0x0101
        /*059e*/ 	.byte	0x04
	.zero		1


	//   ....[75]....
        /*05a0*/ 	.word	0x00004590
        /*05a4*/ 	.word	0x00000007
        /*05a8*/ 	.word	0x00000070
        /*05ac*/ 	.short	0x010a
        /*05ae*/ 	.byte	0xff
	.zero		1


	//   ....[76]....
        /*05b0*/ 	.word	0x00004700
        /*05b4*/ 	.word	0x00000000
        /*05b8*/ 	.word	0x00000000
        /*05bc*/ 	.short	0x0101
        /*05be*/ 	.byte	0xff
	.zero		1


	//   ....[77]....
        /*05c0*/ 	.word	0x00004b70
        /*05c4*/ 	.word	0x000000ff
        /*05c8*/ 	.word	0x00000068
        /*05cc*/ 	.short	0x010a
        /*05ce*/ 	.byte	0x11
	.zero		1


	//   ....[78]....
        /*05d0*/ 	.word	0x00004cf0
        /*05d4*/ 	.word	0x000000ff
        /*05d8*/ 	.word	0x00000058
        /*05dc*/ 	.short	0x010a
        /*05de*/ 	.byte	0x11
	.zero		1


	//   ....[79]....
        /*05e0*/ 	.word	0x00004f00
        /*05e4*/ 	.word	0x000000ff
        /*05e8*/ 	.word	0x00000050
        /*05ec*/ 	.short	0x010b
        /*05ee*/ 	.byte	0x11
	.zero		1


	//   ....[80]....
        /*05f0*/ 	.word	0x00004f10
        /*05f4*/ 	.word	0x000000ff
        /*05f8*/ 	.word	0x00000000
        /*05fc*/ 	.short	0x0101
        /*05fe*/ 	.byte	0x1b
	.zero		1


	//   ....[81]....
        /*0600*/ 	.word	0x00004f50
        /*0604*/ 	.word	0x00000000
        /*0608*/ 	.word	0x00000058
        /*060c*/ 	.short	0x010a
        /*060e*/ 	.byte	0xff
	.zero		1


	//   ....[82]....
        /*0610*/ 	.word	0x000052c0
        /*0614*/ 	.word	0x00000003
        /*0618*/ 	.word	0x00000070
        /*061c*/ 	.short	0x010a
        /*061e*/ 	.byte	0xff
	.zero		1


	//   ....[83]....
        /*0620*/ 	.word	0x00005440
        /*0624*/ 	.word	0x00000000
        /*0628*/ 	.word	0x00000000
        /*062c*/ 	.short	0x0101
        /*062e*/ 	.byte	0xff
	.zero		1


	//   ....[84]....
        /*0630*/ 	.word	0x00005ea0
        /*0634*/ 	.word	0x000000ff
        /*0638*/ 	.word	0x00000050
        /*063c*/ 	.short	0x010a
        /*063e*/ 	.byte	0x2c
	.zero		1


	//   ....[85]....
        /*0640*/ 	.word	0x00005eb0
        /*0644*/ 	.word	0x00000052
        /*0648*/ 	.word	0x00000090
        /*064c*/ 	.short	0x010a
        /*064e*/ 	.byte	0xff
	.zero		1


	//   ....[86]....
        /*0650*/ 	.word	0x00006000
        /*0654*/ 	.word	0x000000ff
        /*0658*/ 	.word	0x00000050
        /*065c*/ 	.short	0x010a
        /*065e*/ 	.byte	0x2c
	.zero		1


	//   ....[87]....
        /*0660*/ 	.word	0x000060f0
        /*0664*/ 	.word	0x000000ff
        /*0668*/ 	.word	0x00000000
        /*066c*/ 	.short	0x0101
        /*066e*/ 	.byte	0x04
	.zero		1


	//   ....[88]....
        /*0670*/ 	.word	0x00006150
        /*0674*/ 	.word	0x00000052
        /*0678*/ 	.word	0x00000090
        /*067c*/ 	.short	0x010a
        /*067e*/ 	.byte	0xff
	.zero		1


	//   ....[89]....
        /*0680*/ 	.word	0x00006530
        /*0684*/ 	.word	0x00000052
        /*0688*/ 	.word	0x00000000
        /*068c*/ 	.short	0x0101
        /*068e*/ 	.byte	0xff
	.zero		1


	//   ....[90]....
        /*0690*/ 	.word	0x00006d80
        /*0694*/ 	.word	0x00000000
        /*0698*/ 	.word	0x000000e0
        /*069c*/ 	.short	0x010a
        /*069e*/ 	.byte	0xff
	.zero		1


	//   ....[91]....
        /*06a0*/ 	.word	0x00006de0
        /*06a4*/ 	.word	0x00000000
        /*06a8*/ 	.word	0x00000028
        /*06ac*/ 	.short	0x010a
        /*06ae*/ 	.byte	0xff
	.zero		1


	//   ....[92]....
        /*06b0*/ 	.word	0x00006e40
        /*06b4*/ 	.word	0x00000000
        /*06b8*/ 	.word	0x00000028
        /*06bc*/ 	.short	0x010a
        /*06be*/ 	.byte	0xff
	.zero		1


	//   ....[93]....
        /*06c0*/ 	.word	0x00006e90
        /*06c4*/ 	.word	0x00000003
        /*06c8*/ 	.word	0x00000070
        /*06cc*/ 	.short	0x010a
        /*06ce*/ 	.byte	0xff
	.zero		1


	//   ....[94]....
        /*06d0*/ 	.word	0x00006ef0
        /*06d4*/ 	.word	0x00000000
        /*06d8*/ 	.word	0x00000000
        /*06dc*/ 	.short	0x010a
        /*06de*/ 	.byte	0xff
	.zero		1


	//   ....[95]....
        /*06e0*/ 	.word	0x00006f50
        /*06e4*/ 	.word	0x00000000
        /*06e8*/ 	.word	0x00000000
        /*06ec*/ 	.short	0x010a
        /*06ee*/ 	.byte	0xff
	.zero		1


	//   ....[96]....
        /*06f0*/ 	.word	0x00006fb0
        /*06f4*/ 	.word	0x00000000
        /*06f8*/ 	.word	0x00000000
        /*06fc*/ 	.short	0x010a
        /*06fe*/ 	.byte	0xff
	.zero		1


	//   ....[97]....
        /*0700*/ 	.word	0x00007010
        /*0704*/ 	.word	0x00000000
        /*0708*/ 	.word	0x00000000
        /*070c*/ 	.short	0x010a
        /*070e*/ 	.byte	0xff
	.zero		1


	//   ....[98]....
        /*0710*/ 	.word	0x00007060
        /*0714*/ 	.word	0x00000002
        /*0718*/ 	.word	0x000000d0
        /*071c*/ 	.short	0x010a
        /*071e*/ 	.byte	0xff
	.zero		1


	//   ....[99]....
        /*0720*/ 	.word	0x000070c0
        /*0724*/ 	.word	0x00000002
        /*0728*/ 	.word	0x00000080
        /*072c*/ 	.short	0x010a
        /*072e*/ 	.byte	0xff
	.zero		1


	//   ....[100]....
        /*0730*/ 	.word	0x00007110
        /*0734*/ 	.word	0x00000002
        /*0738*/ 	.word	0x00000070
        /*073c*/ 	.short	0x010a
        /*073e*/ 	.byte	0xff
	.zero		1


	//   ....[101]....
        /*0740*/ 	.word	0x00007170
        /*0744*/ 	.word	0x00000000
        /*0748*/ 	.word	0x00000080
        /*074c*/ 	.short	0x010a
        /*074e*/ 	.byte	0xff
	.zero		1


	//   ....[102]....
        /*0750*/ 	.word	0x000071d0
        /*0754*/ 	.word	0x00000005
        /*0758*/ 	.word	0x00000008
        /*075c*/ 	.short	0x010a
        /*075e*/ 	.byte	0xff
	.zero		1


	//   ....[103]....
        /*0760*/ 	.word	0x000072c0
        /*0764*/ 	.word	0x00000000
        /*0768*/ 	.word	0x00000008
        /*076c*/ 	.short	0x010a
        /*076e*/ 	.byte	0xff
	.zero		1


	//   ....[104]....
        /*0770*/ 	.word	0x00007310
        /*0774*/ 	.word	0x00000000
        /*0778*/ 	.word	0x00000070
        /*077c*/ 	.short	0x010a
        /*077e*/ 	.byte	0xff
	.zero		1


	//   ....[105]....
        /*0780*/ 	.word	0x00007370
        /*0784*/ 	.word	0x00000000
        /*0788*/ 	.word	0x000000b0
        /*078c*/ 	.short	0x010a
        /*078e*/ 	.byte	0xff
	.zero		1


	//   ....[106]....
        /*0790*/ 	.word	0x000073d0
        /*0794*/ 	.word	0x00000000
        /*0798*/ 	.word	0x00000000
        /*079c*/ 	.short	0x010a
        /*079e*/ 	.byte	0xff
	.zero		1


	//   ....[107]....
        /*07a0*/ 	.word	0x00007430
        /*07a4*/ 	.word	0x00000000
        /*07a8*/ 	.word	0x00000000
        /*07ac*/ 	.short	0x010a
        /*07ae*/ 	.byte	0xff
	.zero		1


	//   ....[108]....
        /*07b0*/ 	.word	0x00007490
        /*07b4*/ 	.word	0x00000000
        /*07b8*/ 	.word	0x00000000
        /*07bc*/ 	.short	0x010a
        /*07be*/ 	.byte	0xff
	.zero		1


	//   ....[109]....
        /*07c0*/ 	.word	0x000074f0
        /*07c4*/ 	.word	0x00000000
        /*07c8*/ 	.word	0x00000000
        /*07cc*/ 	.short	0x010a
        /*07ce*/ 	.byte	0xff
	.zero		1


	//   ....[110]....
        /*07d0*/ 	.word	0x00007550
        /*07d4*/ 	.word	0x00000000
        /*07d8*/ 	.word	0x000000f0
        /*07dc*/ 	.short	0x010a
        /*07de*/ 	.byte	0xff
	.zero		1


	//   ....[111]....
        /*07e0*/ 	.word	0x000075a0
        /*07e4*/ 	.word	0x00000007
        /*07e8*/ 	.word	0x00000070
        /*07ec*/ 	.short	0x010a
        /*07ee*/ 	.byte	0xff
	.zero		1


	//   ....[112]....
        /*07f0*/ 	.word	0x00007600
        /*07f4*/ 	.word	0x00000000
        /*07f8*/ 	.word	0x00000068
        /*07fc*/ 	.short	0x010a
        /*07fe*/ 	.byte	0xff
	.zero		1


	//   ....[113]....
        /*0800*/ 	.word	0x00007660
        /*0804*/ 	.word	0x00000000
        /*0808*/ 	.word	0x00000058
        /*080c*/ 	.short	0x010a
        /*080e*/ 	.byte	0xff
	.zero		1


	//   ....[114]....
        /*0810*/ 	.word	0x000076b0
        /*0814*/ 	.word	0x00000003
        /*0818*/ 	.word	0x00000070
        /*081c*/ 	.short	0x010a
        /*081e*/ 	.byte	0xff
	.zero		1


	//   ....[115]....
        /*0820*/ 	.word	0x00007710
        /*0824*/ 	.word	0x00000000
        /*0828*/ 	.word	0x00000050
        /*082c*/ 	.short	0x010a
        /*082e*/ 	.byte	0xff
	.zero		1


	//   ....[116]....
        /*0830*/ 	.word	0x00007760
        /*0834*/ 	.word	0x00000052
        /*0838*/ 	.word	0x00000090
        /*083c*/ 	.short	0x010a
        /*083e*/ 	.byte	0xff
	.zero		1


	//----- nvinfo : EIATTR_NUM_MBARRIERS
	.align		4
.L_47:
        /*0840*/ 	.byte	0x03, 0x38
        /*0842*/ 	.short	0x001f


	//----- nvinfo : EIATTR_EXIT_INSTR_OFFSETS
	.align		4
        /*0844*/ 	.byte	0x04, 0x1c
        /*0846*/ 	.short	(.L_49 - .L_48)


	//   ....[0]....
.L_48:
        /*0848*/ 	.word	0x00002b90


	//   ....[1]....
        /*084c*/ 	.word	0x000030a0


	//   ....[2]....
        /*0850*/ 	.word	0x00003100


	//   ....[3]....
        /*0854*/ 	.word	0x00004340


	//   ....[4]....
        /*0858*/ 	.word	0x00004f80


	//   ....[5]....
        /*085c*/ 	.word	0x00004fc0


	//   ....[6]....
        /*0860*/ 	.word	0x00006d70


	//----- nvinfo : EIATTR_MAX_THREADS
	.align		4
.L_49:
        /*0864*/ 	.byte	0x04, 0x05
        /*0866*/ 	.short	(.L_51 - .L_50)
.L_50:
        /*0868*/ 	.word	0x00000100
        /*086c*/ 	.word	0x00000001
        /*0870*/ 	.word	0x00000001


	//----- nvinfo : EIATTR_CRS_STACK_SIZE
	.align		4
.L_51:
        /*0874*/ 	.byte	0x04, 0x1e
        /*0876*/ 	.short	(.L_53 - .L_52)
.L_52:
        /*0878*/ 	.word	0x00000000


	//----- nvinfo : EIATTR_CBANK_PARAM_SIZE
	.align		4
.L_53:
        /*087c*/ 	.byte	0x03, 0x19
        /*087e*/ 	.short	0x0800


	//----- nvinfo : EIATTR_PARAM_CBANK
	.align		4
        /*0880*/ 	.byte	0x04, 0x0a
        /*0882*/ 	.short	(.L_55 - .L_54)
	.align		4
.L_54:
        /*0884*/ 	.word	index@(.nv.constant0._ZN7cutlass13device_kernelINS_4gemm6kernel13GemmUniversalIN4cute5tupleIJiiiiEEENS1_10collective13CollectiveMmaINS1_35MainloopSm100TmaUmmaWarpSpecializedILi5ELi2ELi4ENS5_IJNS4_1CILi2EEESB_NSA_ILi1EEEEEEEENS5_IJNSA_ILi128EEENSA_ILi64EEENSA_ILi32EEEEEENS_12float_e4m3_tENS5_IJlSC_lEEESJ_SK_NS4_8TiledMMAINS4_8MMA_AtomIJNS4_10MMA_TraitsINS4_25SM100_MMA_F8F6F4_2x1SM_SSEJSJ_SJ_fSF_SG_NS4_17integral_constantINS4_4UMMA5MajorELSR_0EEESS_NSP_INSQ_7ScaleInELST_0EEESU_EEEEEENS4_6LayoutINS5_IJSC_SC_SC_EEENS5_IJNSA_ILi0EEESZ_SZ_EEEEENS5_IJNS4_10UnderscoreES12_S12_EEEEENS4_28SM100_TMA_2SM_LOAD_MULTICASTENS4_14ComposedLayoutINS4_7SwizzleILi1ELi4ELi3EEENS4_18smem_ptr_flag_bitsILi8EEENSX_INS5_IJNSA_ILi8EEESH_EEENS5_IJSH_SC_EEEEEEEvNS4_8identityENS4_18SM100_TMA_2SM_LOADES1F_vS1G_EENS_8epilogue10collective18CollectiveEpilogueINS1J_23Sm100TmaWarpSpecializedILi1ELi1ELi32ELb0ELb0EEEJNS5_IJSG_SG_SH_EEENS5_IJNSX_ISG_SC_EES1P_EEESJ_SK_SJ_SK_NS1J_6fusion15FusionCallbacksIS1N_NS1R_17LinearCombinationISJ_fSJ_fLNS_15FloatRoundStyleE2EEES1O_S1Q_JEEENS4_5SM1004TMEM4LOAD26SM100_TMEM_LOAD_32dp32b32xENS4_13SM90_TMA_LOADENS16_INS17_ILi2ELi4ELi3EEES1A_NSX_INS5_IJS1B_SG_EEENS5_IJSG_SC_EEEEEEENS4_39AutoVectorizingCopyWithAssumedAlignmentILi128EEENS4_14SM90_TMA_STOREES26_S28_S28_EEEvvEEEEvNT_6ParamsE)
        /*0888*/ 	.short	0x0380
        /*088a*/ 	.short	0x0800


	//----- nvinfo : EIATTR_SW_WAR
	.align		4
.L_55:
        /*088c*/ 	.byte	0x04, 0x36
        /*088e*/ 	.short	(.L_57 - .L_56)
.L_56:
        /*0890*/ 	.word	0x00000008
.L_57:


//--------------------- .nv.callgraph             --------------------------
	.section	.nv.callgraph,"",@"SHT_CUDA_CALLGRAPH"
	.align	4
	.sectionentsize	8
	.align		4
        /*0000*/ 	.word	0x00000000
	.align		4
        /*0004*/ 	.word	0xffffffff
	.align		4
        /*0008*/ 	.word	index@(_ZN7cutlass13device_kernelINS_4gemm6kernel13GemmUniversalIN4cute5tupleIJiiiiEEENS1_10collective13CollectiveMmaINS1_35MainloopSm100TmaUmmaWarpSpecializedILi5ELi2ELi4ENS5_IJNS4_1CILi2EEESB_NSA_ILi1EEEEEEEENS5_IJNSA_ILi128EEENSA_ILi64EEENSA_ILi32EEEEEENS_12float_e4m3_tENS5_IJlSC_lEEESJ_SK_NS4_8TiledMMAINS4_8MMA_AtomIJNS4_10MMA_TraitsINS4_25SM100_MMA_F8F6F4_2x1SM_SSEJSJ_SJ_fSF_SG_NS4_17integral_constantINS4_4UMMA5MajorELSR_0EEESS_NSP_INSQ_7ScaleInELST_0EEESU_EEEEEENS4_6LayoutINS5_IJSC_SC_SC_EEENS5_IJNSA_ILi0EEESZ_SZ_EEEEENS5_IJNS4_10UnderscoreES12_S12_EEEEENS4_28SM100_TMA_2SM_LOAD_MULTICASTENS4_14ComposedLayoutINS4_7SwizzleILi1ELi4ELi3EEENS4_18smem_ptr_flag_bitsILi8EEENSX_INS5_IJNSA_ILi8EEESH_EEENS5_IJSH_SC_EEEEEEEvNS4_8identityENS4_18SM100_TMA_2SM_LOADES1F_vS1G_EENS_8epilogue10collective18CollectiveEpilogueINS1J_23Sm100TmaWarpSpecializedILi1ELi1ELi32ELb0ELb0EEEJNS5_IJSG_SG_SH_EEENS5_IJNSX_ISG_SC_EES1P_EEESJ_SK_SJ_SK_NS1J_6fusion15FusionCallbacksIS1N_NS1R_17LinearCombinationISJ_fSJ_fLNS_15FloatRoundStyleE2EEES1O_S1Q_JEEENS4_5SM1004TMEM4LOAD26SM100_TMEM_LOAD_32dp32b32xENS4_13SM90_TMA_LOADENS16_INS17_ILi2ELi4ELi3EEES1A_NSX_INS5_IJS1B_SG_EEENS5_IJSG_SC_EEEEEEENS4_39AutoVectorizingCopyWithAssumedAlignmentILi128EEENS4_14SM90_TMA_STOREES26_S28_S28_EEEvvEEEEvNT_6ParamsE)
	.align		4
        /*000c*/ 	.word	index@(__assertfail)
	.align		4
        /*0010*/ 	.word	0x00000000
	.align		4
        /*0014*/ 	.word	0xfffffffe
	.align		4
        /*0018*/ 	.word	0x00000000
	.align		4
        /*001c*/ 	.word	0xfffffffd
	.align		4
        /*0020*/ 	.word	0x00000000
	.align		4
        /*0024*/ 	.word	0xfffffffc


//--------------------- .nv.constant4             --------------------------
	.section	.nv.constant4,"a",@progbits
	.align	8
	.align		8
.nv.constant4:
        /*0000*/ 	.dword	__assertfail
	.align		8
        /*0008*/ 	.dword	__unnamed_1
	.align		8
        /*0010*/ 	.dword	__unnamed_2
	.align		8
        /*0018*/ 	.dword	_ZN39_INTERNAL_08592718_4_k_cu_e653551f_83924cuda3std3__45__cpo5beginE
	.align		8
        /*0020*/ 	.dword	_ZN39_INTERNAL_08592718_4_k_cu_e653551f_83924cuda3std3__45__cpo3endE
	.align		8
        /*0028*/ 	.dword	_ZN39_INTERNAL_08592718_4_k_cu_e653551f_83924cuda3std3__45__cpo6cbeginE
	.align		8
        /*0030*/ 	.dword	_ZN39_INTERNAL_08592718_4_k_cu_e653551f_83924cuda3std3__45__cpo4cendE
	.align		8
        /*0038*/ 	.dword	_ZN39_INTERNAL_08592718_4_k_cu_e653551f_83924cuda3std3__441_GLOBAL__N__08592718_4_k_cu_e653551f_83926ignoreE
	.align		8
        /*0040*/ 	.dword	_ZN39_INTERNAL_08592718_4_k_cu_e653551f_83924cuda3std3__419piecewise_constructE
	.align		8
        /*0048*/ 	.dword	_ZN39_INTERNAL_08592718_4_k_cu_e653551f_83924cuda3std3__48in_placeE
	.align		8
        /*0050*/ 	.dword	_ZN39_INTERNAL_08592718_4_k_cu_e653551f_83924cuda3std6ranges3__45__cpo4swapE
	.align		8
        /*0058*/ 	.dword	_ZN39_INTERNAL_08592718_4_k_cu_e653551f_83924cuda3std6ranges3__45__cpo9iter_moveE
	.align		8
        /*0060*/ 	.dword	_ZN39_INTERNAL_08592718_4_k_cu_e653551f_83924cute7productE
	.align		8
        /*0068*/ 	.dword	_ZN39_INTERNAL_08592718_4_k_cu_e653551f_83924cute1_E
	.align		8
        /*0070*/ 	.dword	$str$25
	.align		8
        /*0078*/ 	.dword	$str$26
	.align		8
        /*0080*/ 	.dword	$str$27
	.align		8
        /*0088*/ 	.dword	$str$28


//--------------------- .text._ZN7cutlass13device_kernelINS_4gemm6kernel13GemmUniversalIN4cute5tupleIJiiiiEEENS1_10collective13CollectiveMmaINS1_35MainloopSm100TmaUmmaWarpSpecializedILi5ELi2ELi4ENS5_IJNS4_1CILi2EEESB_NSA_ILi1EEEEEEEENS5_IJNSA_ILi128EEENSA_ILi64EEENSA_ILi32EEEEEENS_12float_e4m3_tENS5_IJlSC_lEEESJ_SK_NS4_8TiledMMAINS4_8MMA_AtomIJNS4_10MMA_TraitsINS4_25SM100_MMA_F8F6F4_2x1SM_SSEJSJ_SJ_fSF_SG_NS4_17integral_constantINS4_4UMMA5MajorELSR_0EEESS_NSP_INSQ_7ScaleInELST_0EEESU_EEEEEENS4_6LayoutINS5_IJSC_SC_SC_EEENS5_IJNSA_ILi0EEESZ_SZ_EEEEENS5_IJNS4_10UnderscoreES12_S12_EEEEENS4_28SM100_TMA_2SM_LOAD_MULTICASTENS4_14ComposedLayoutINS4_7SwizzleILi1ELi4ELi3EEENS4_18smem_ptr_flag_bitsILi8EEENSX_INS5_IJNSA_ILi8EEESH_EEENS5_IJSH_SC_EEEEEEEvNS4_8identityENS4_18SM100_TMA_2SM_LOADES1F_vS1G_EENS_8epilogue10collective18CollectiveEpilogueINS1J_23Sm100TmaWarpSpecializedILi1ELi1ELi32ELb0ELb0EEEJNS5_IJSG_SG_SH_EEENS5_IJNSX_ISG_SC_EES1P_EEESJ_SK_SJ_SK_NS1J_6fusion15FusionCallbacksIS1N_NS1R_17LinearCombinationISJ_fSJ_fLNS_15FloatRoundStyleE2EEES1O_S1Q_JEEENS4_5SM1004TMEM4LOAD26SM100_TMEM_LOAD_32dp32b32xENS4_13SM90_TMA_LOADENS16_INS17_ILi2ELi4ELi3EEES1A_NSX_INS5_IJS1B_SG_EEENS5_IJSG_SC_EEEEEEENS4_39AutoVectorizingCopyWithAssumedAlignmentILi128EEENS4_14SM90_TMA_STOREES26_S28_S28_EEEvvEEEEvNT_6ParamsE --------------------------
	.section	.text._ZN7cutlass13device_kernelINS_4gemm6kernel13GemmUniversalIN4cute5tupleIJiiiiEEENS1_10collective13CollectiveMmaINS1_35MainloopSm100TmaUmmaWarpSpecializedILi5ELi2ELi4ENS5_IJNS4_1CILi2EEESB_NSA_ILi1EEEEEEEENS5_IJNSA_ILi128EEENSA_ILi64EEENSA_ILi32EEEEEENS_12float_e4m3_tENS5_IJlSC_lEEESJ_SK_NS4_8TiledMMAINS4_8MMA_AtomIJNS4_10MMA_TraitsINS4_25SM100_MMA_F8F6F4_2x1SM_SSEJSJ_SJ_fSF_SG_NS4_17integral_constantINS4_4UMMA5MajorELSR_0EEESS_NSP_INSQ_7ScaleInELST_0EEESU_EEEEEENS4_6LayoutINS5_IJSC_SC_SC_EEENS5_IJNSA_ILi0EEESZ_SZ_EEEEENS5_IJNS4_10UnderscoreES12_S12_EEEEENS4_28SM100_TMA_2SM_LOAD_MULTICASTENS4_14ComposedLayoutINS4_7SwizzleILi1ELi4ELi3EEENS4_18smem_ptr_flag_bitsILi8EEENSX_INS5_IJNSA_ILi8EEESH_EEENS5_IJSH_SC_EEEEEEEvNS4_8identityENS4_18SM100_TMA_2SM_LOADES1F_vS1G_EENS_8epilogue10collective18CollectiveEpilogueINS1J_23Sm100TmaWarpSpecializedILi1ELi1ELi32ELb0ELb0EEEJNS5_IJSG_SG_SH_EEENS5_IJNSX_ISG_SC_EES1P_EEESJ_SK_SJ_SK_NS1J_6fusion15FusionCallbacksIS1N_NS1R_17LinearCombinationISJ_fSJ_fLNS_15FloatRoundStyleE2EEES1O_S1Q_JEEENS4_5SM1004TMEM4LOAD26SM100_TMEM_LOAD_32dp32b32xENS4_13SM90_TMA_LOADENS16_INS17_ILi2ELi4ELi3EEES1A_NSX_INS5_IJS1B_SG_EEENS5_IJSG_SC_EEEEEEENS4_39AutoVectorizingCopyWithAssumedAlignmentILi128EEENS4_14SM90_TMA_STOREES26_S28_S28_EEEvvEEEEvNT_6ParamsE,"ax",@progbits
	.align	128
.text._ZN7cutlass13device_kernelINS_4gemm6kernel13GemmUniversalIN4cute5tupleIJiiiiEEENS1_10collective13CollectiveMmaINS1_35MainloopSm100TmaUmmaWarpSpecializedILi5ELi2ELi4ENS5_IJNS4_1CILi2EEESB_NSA_ILi1EEEEEEEENS5_IJNSA_ILi128EEENSA_ILi64EEENSA_ILi32EEEEEENS_12float_e4m3_tENS5_IJlSC_lEEESJ_SK_NS4_8TiledMMAINS4_8MMA_AtomIJNS4_10MMA_TraitsINS4_25SM100_MMA_F8F6F4_2x1SM_SSEJSJ_SJ_fSF_SG_NS4_17integral_constantINS4_4UMMA5MajorELSR_0EEESS_NSP_INSQ_7ScaleInELST_0EEESU_EEEEEENS4_6LayoutINS5_IJSC_SC_SC_EEENS5_IJNSA_ILi0EEESZ_SZ_EEEEENS5_IJNS4_10UnderscoreES12_S12_EEEEENS4_28SM100_TMA_2SM_LOAD_MULTICASTENS4_14ComposedLayoutINS4_7SwizzleILi1ELi4ELi3EEENS4_18smem_ptr_flag_bitsILi8EEENSX_INS5_IJNSA_ILi8EEESH_EEENS5_IJSH_SC_EEEEEEEvNS4_8identityENS4_18SM100_TMA_2SM_LOADES1F_vS1G_EENS_8epilogue10collective18CollectiveEpilogueINS1J_23Sm100TmaWarpSpecializedILi1ELi1ELi32ELb0ELb0EEEJNS5_IJSG_SG_SH_EEENS5_IJNSX_ISG_SC_EES1P_EEESJ_SK_SJ_SK_NS1J_6fusion15FusionCallbacksIS1N_NS1R_17LinearCombinationISJ_fSJ_fLNS_15FloatRoundStyleE2EEES1O_S1Q_JEEENS4_5SM1004TMEM4LOAD26SM100_TMEM_LOAD_32dp32b32xENS4_13SM90_TMA_LOADENS16_INS17_ILi2ELi4ELi3EEES1A_NSX_INS5_IJS1B_SG_EEENS5_IJSG_SC_EEEEEEENS4_39AutoVectorizingCopyWithAssumedAlignmentILi128EEENS4_14SM90_TMA_STOREES26_S28_S28_EEEvvEEEEvNT_6ParamsE:
        .type           _ZN7cutlass13device_kernelINS_4gemm6kernel13GemmUniversalIN4cute5tupleIJiiiiEEENS1_10collective13CollectiveMmaINS1_35MainloopSm100TmaUmmaWarpSpecializedILi5ELi2ELi4ENS5_IJNS4_1CILi2EEESB_NSA_ILi1EEEEEEEENS5_IJNSA_ILi128EEENSA_ILi64EEENSA_ILi32EEEEEENS_12float_e4m3_tENS5_IJlSC_lEEESJ_SK_NS4_8TiledMMAINS4_8MMA_AtomIJNS4_10MMA_TraitsINS4_25SM100_MMA_F8F6F4_2x1SM_SSEJSJ_SJ_fSF_SG_NS4_17integral_constantINS4_4UMMA5MajorELSR_0EEESS_NSP_INSQ_7ScaleInELST_0EEESU_EEEEEENS4_6LayoutINS5_IJSC_SC_SC_EEENS5_IJNSA_ILi0EEESZ_SZ_EEEEENS5_IJNS4_10UnderscoreES12_S12_EEEEENS4_28SM100_TMA_2SM_LOAD_MULTICASTENS4_14ComposedLayoutINS4_7SwizzleILi1ELi4ELi3EEENS4_18smem_ptr_flag_bitsILi8EEENSX_INS5_IJNSA_ILi8EEESH_EEENS5_IJSH_SC_EEEEEEEvNS4_8identityENS4_18SM100_TMA_2SM_LOADES1F_vS1G_EENS_8epilogue10collective18CollectiveEpilogueINS1J_23Sm100TmaWarpSpecializedILi1ELi1ELi32ELb0ELb0EEEJNS5_IJSG_SG_SH_EEENS5_IJNSX_ISG_SC_EES1P_EEESJ_SK_SJ_SK_NS1J_6fusion15FusionCallbacksIS1N_NS1R_17LinearCombinationISJ_fSJ_fLNS_15FloatRoundStyleE2EEES1O_S1Q_JEEENS4_5SM1004TMEM4LOAD26SM100_TMEM_LOAD_32dp32b32xENS4_13SM90_TMA_LOADENS16_INS17_ILi2ELi4ELi3EEES1A_NSX_INS5_IJS1B_SG_EEENS5_IJSG_SC_EEEEEEENS4_39AutoVectorizingCopyWithAssumedAlignmentILi128EEENS4_14SM90_TMA_STOREES26_S28_S28_EEEvvEEEEvNT_6ParamsE,@function
        .size           _ZN7cutlass13device_kernelINS_4gemm6kernel13GemmUniversalIN4cute5tupleIJiiiiEEENS1_10collective13CollectiveMmaINS1_35MainloopSm100TmaUmmaWarpSpecializedILi5ELi2ELi4ENS5_IJNS4_1CILi2EEESB_NSA_ILi1EEEEEEEENS5_IJNSA_ILi128EEENSA_ILi64EEENSA_ILi32EEEEEENS_12float_e4m3_tENS5_IJlSC_lEEESJ_SK_NS4_8TiledMMAINS4_8MMA_AtomIJNS4_10MMA_TraitsINS4_25SM100_MMA_F8F6F4_2x1SM_SSEJSJ_SJ_fSF_SG_NS4_17integral_constantINS4_4UMMA5MajorELSR_0EEESS_NSP_INSQ_7ScaleInELST_0EEESU_EEEEEENS4_6LayoutINS5_IJSC_SC_SC_EEENS5_IJNSA_ILi0EEESZ_SZ_EEEEENS5_IJNS4_10UnderscoreES12_S12_EEEEENS4_28SM100_TMA_2SM_LOAD_MULTICASTENS4_14ComposedLayoutINS4_7SwizzleILi1ELi4ELi3EEENS4_18smem_ptr_flag_bitsILi8EEENSX_INS5_IJNSA_ILi8EEESH_EEENS5_IJSH_SC_EEEEEEEvNS4_8identityENS4_18SM100_TMA_2SM_LOADES1F_vS1G_EENS_8epilogue10collective18CollectiveEpilogueINS1J_23Sm100TmaWarpSpecializedILi1ELi1ELi32ELb0ELb0EEEJNS5_IJSG_SG_SH_EEENS5_IJNSX_ISG_SC_EES1P_EEESJ_SK_SJ_SK_NS1J_6fusion15FusionCallbacksIS1N_NS1R_17LinearCombinationISJ_fSJ_fLNS_15FloatRoundStyleE2EEES1O_S1Q_JEEENS4_5SM1004TMEM4LOAD26SM100_TMEM_LOAD_32dp32b32xENS4_13SM90_TMA_LOADENS16_INS17_ILi2ELi4ELi3EEES1A_NSX_INS5_IJS1B_SG_EEENS5_IJSG_SC_EEEEEEENS4_39AutoVectorizingCopyWithAssumedAlignmentILi128EEENS4_14SM90_TMA_STOREES26_S28_S28_EEEvvEEEEvNT_6ParamsE,(.L_x_152 - _ZN7cutlass13device_kernelINS_4gemm6kernel13GemmUniversalIN4cute5tupleIJiiiiEEENS1_10collective13CollectiveMmaINS1_35MainloopSm100TmaUmmaWarpSpecializedILi5ELi2ELi4ENS5_IJNS4_1CILi2EEESB_NSA_ILi1EEEEEEEENS5_IJNSA_ILi128EEENSA_ILi64EEENSA_ILi32EEEEEENS_12float_e4m3_tENS5_IJlSC_lEEESJ_SK_NS4_8TiledMMAINS4_8MMA_AtomIJNS4_10MMA_TraitsINS4_25SM100_MMA_F8F6F4_2x1SM_SSEJSJ_SJ_fSF_SG_NS4_17integral_constantINS4_4UMMA5MajorELSR_0EEESS_NSP_INSQ_7ScaleInELST_0EEESU_EEEEEENS4_6LayoutINS5_IJSC_SC_SC_EEENS5_IJNSA_ILi0EEESZ_SZ_EEEEENS5_IJNS4_10UnderscoreES12_S12_EEEEENS4_28SM100_TMA_2SM_LOAD_MULTICASTENS4_14ComposedLayoutINS4_7SwizzleILi1ELi4ELi3EEENS4_18smem_ptr_flag_bitsILi8EEENSX_INS5_IJNSA_ILi8EEESH_EEENS5_IJSH_SC_EEEEEEEvNS4_8identityENS4_18SM100_TMA_2SM_LOADES1F_vS1G_EENS_8epilogue10collective18CollectiveEpilogueINS1J_23Sm100TmaWarpSpecializedILi1ELi1ELi32ELb0ELb0EEEJNS5_IJSG_SG_SH_EEENS5_IJNSX_ISG_SC_EES1P_EEESJ_SK_SJ_SK_NS1J_6fusion15FusionCallbacksIS1N_NS1R_17LinearCombinationISJ_fSJ_fLNS_15FloatRoundStyleE2EEES1O_S1Q_JEEENS4_5SM1004TMEM4LOAD26SM100_TMEM_LOAD_32dp32b32xENS4_13SM90_TMA_LOADENS16_INS17_ILi2ELi4ELi3EEES1A_NSX_INS5_IJS1B_SG_EEENS5_IJSG_SC_EEEEEEENS4_39AutoVectorizingCopyWithAssumedAlignmentILi128EEENS4_14SM90_TMA_STOREES26_S28_S28_EEEvvEEEEvNT_6ParamsE)
        .other          _ZN7cutlass13device_kernelINS_4gemm6kernel13GemmUniversalIN4cute5tupleIJiiiiEEENS1_10collective13CollectiveMmaINS1_35MainloopSm100TmaUmmaWarpSpecializedILi5ELi2ELi4ENS5_IJNS4_1CILi2EEESB_NSA_ILi1EEEEEEEENS5_IJNSA_ILi128EEENSA_ILi64EEENSA_ILi32EEEEEENS_12float_e4m3_tENS5_IJlSC_lEEESJ_SK_NS4_8TiledMMAINS4_8MMA_AtomIJNS4_10MMA_TraitsINS4_25SM100_MMA_F8F6F4_2x1SM_SSEJSJ_SJ_fSF_SG_NS4_17integral_constantINS4_4UMMA5MajorELSR_0EEESS_NSP_INSQ_7ScaleInELST_0EEESU_EEEEEENS4_6LayoutINS5_IJSC_SC_SC_EEENS5_IJNSA_ILi0EEESZ_SZ_EEEEENS5_IJNS4_10UnderscoreES12_S12_EEEEENS4_28SM100_TMA_2SM_LOAD_MULTICASTENS4_14ComposedLayoutINS4_7SwizzleILi1ELi4ELi3EEENS4_18smem_ptr_flag_bitsILi8EEENSX_INS5_IJNSA_ILi8EEESH_EEENS5_IJSH_SC_EEEEEEEvNS4_8identityENS4_18SM100_TMA_2SM_LOADES1F_vS1G_EENS_8epilogue10collective18CollectiveEpilogueINS1J_23Sm100TmaWarpSpecializedILi1ELi1ELi32ELb0ELb0EEEJNS5_IJSG_SG_SH_EEENS5_IJNSX_ISG_SC_EES1P_EEESJ_SK_SJ_SK_NS1J_6fusion15FusionCallbacksIS1N_NS1R_17LinearCombinationISJ_fSJ_fLNS_15FloatRoundStyleE2EEES1O_S1Q_JEEENS4_5SM1004TMEM4LOAD26SM100_TMEM_LOAD_32dp32b32xENS4_13SM90_TMA_LOADENS16_INS17_ILi2ELi4ELi3EEES1A_NSX_INS5_IJS1B_SG_EEENS5_IJSG_SC_EEEEEEENS4_39AutoVectorizingCopyWithAssumedAlignmentILi128EEENS4_14SM90_TMA_STOREES26_S28_S28_EEEvvEEEEvNT_6ParamsE,@"STO_CUDA_ENTRY STV_DEFAULT"
_ZN7cutlass13device_kernelINS_4gemm6kernel13GemmUniversalIN4cute5tupleIJiiiiEEENS1_10collective13CollectiveMmaINS1_35MainloopSm100TmaUmmaWarpSpecializedILi5ELi2ELi4ENS5_IJNS4_1CILi2EEESB_NSA_ILi1EEEEEEEENS5_IJNSA_ILi128EEENSA_ILi64EEENSA_ILi32EEEEEENS_12float_e4m3_tENS5_IJlSC_lEEESJ_SK_NS4_8TiledMMAINS4_8MMA_AtomIJNS4_10MMA_TraitsINS4_25SM100_MMA_F8F6F4_2x1SM_SSEJSJ_SJ_fSF_SG_NS4_17integral_constantINS4_4UMMA5MajorELSR_0EEESS_NSP_INSQ_7ScaleInELST_0EEESU_EEEEEENS4_6LayoutINS5_IJSC_SC_SC_EEENS5_IJNSA_ILi0EEESZ_SZ_EEEEENS5_IJNS4_10UnderscoreES12_S12_EEEEENS4_28SM100_TMA_2SM_LOAD_MULTICASTENS4_14ComposedLayoutINS4_7SwizzleILi1ELi4ELi3EEENS4_18smem_ptr_flag_bitsILi8EEENSX_INS5_IJNSA_ILi8EEESH_EEENS5_IJSH_SC_EEEEEEEvNS4_8identityENS4_18SM100_TMA_2SM_LOADES1F_vS1G_EENS_8epilogue10collective18CollectiveEpilogueINS1J_23Sm100TmaWarpSpecializedILi1ELi1ELi32ELb0ELb0EEEJNS5_IJSG_SG_SH_EEENS5_IJNSX_ISG_SC_EES1P_EEESJ_SK_SJ_SK_NS1J_6fusion15FusionCallbacksIS1N_NS1R_17LinearCombinationISJ_fSJ_fLNS_15FloatRoundStyleE2EEES1O_S1Q_JEEENS4_5SM1004TMEM4LOAD26SM100_TMEM_LOAD_32dp32b32xENS4_13SM90_TMA_LOADENS16_INS17_ILi2ELi4ELi3EEES1A_NSX_INS5_IJS1B_SG_EEENS5_IJSG_SC_EEEEEEENS4_39AutoVectorizingCopyWithAssumedAlignmentILi128EEENS4_14SM90_TMA_STOREES26_S28_S28_EEEvvEEEEvNT_6ParamsE:
[----:B------:R-:W1:Y:S01]  /*0000*/  LDC R1, c[0x0][0x37c] ;  /* 0x0000df00ff017b82 */ /* 0x000e620000000800 */
[----:B------:R-:W2:Y:S01]  /*0010*/  S2R R69, SR_TID.X ;  /* 0x0000000000457919 */ /* 0x000ea20000002100 */
[----:B------:R-:W3:Y:S06]  /*0020*/  LDCU.64 UR8, c[0x0][0x890] ;  /* 0x00011200ff0877ac */ /* 0x000eec0008000a00 */
[----:B------:R-:W4:Y:S01]  /*0030*/  S2UR UR4, SR_CgaCtaId ;  /* 0x00000000000479c3 */ /* 0x000f220000008800 */
[----:B------:R-:W-:Y:S02]  /*0040*/  PRMT R80, RZ, 0x7610, R80 ;  /* 0x00007610ff507816 */ /* 0x000fe40000000050 */
[----:B------:R-:W-:Y:S01]  /*0050*/  ELECT P1, URZ, PT ;  /* 0x0000000000ff782f */ /* 0x000fe20003820000 */
[----:B---3--:R-:W-:-:S04]  /*0060*/  UISETP.NE.U32.AND UP0, UPT, UR8, URZ, UPT ;  /* 0x000000ff0800728c */ /* 0x008fc8000bf05070 */
[----:B------:R-:W-:Y:S02]  /*0070*/  UISETP.NE.AND.EX UP0, UPT, UR9, URZ, UPT, UP0 ;  /* 0x000000ff0900728c */ /* 0x000fe4000bf05300 */
[----:B----4-:R-:W-:Y:S02]  /*0080*/  ULOP3.LUT UR27, UR4, 0x1, URZ, 0xc0, !UPT ;  /* 0x00000001041b7892 */ /* 0x010fe4000f8ec0ff */
[----:B------:R-:W-:Y:S01]  /*0090*/  ULOP3.LUT UR29, UR4, 0x1, URZ, 0x3c, !UPT ;  /* 0x00000001041d7892 */ /* 0x000fe2000f8e3cff */
[----:B--2---:R-:W-:-:S05]  /*00a0*/  SHF.R.U32.HI R81, RZ, 0x5, R69 ;  /* 0x00000005ff517819 */ /* 0x004fca0000011645 */
[----:B------:R-:W2:Y:S02]  /*00b0*/  SHFL.IDX PT, R0, R81, RZ, 0x1f ;  /* 0x00001fff51007589 */ /* 0x000ea400000e0000 */
[----:B--2---:R-:W-:Y:S01]  /*00c0*/  R2UR UR13, R0 ;  /* 0x00000000000d72ca */ /* 0x004fe200000e0000 */
[----:B-1----:R-:W-:-:S14]  /*00d0*/  BRA.U UP0, `(.L_x_0) ;  /* 0x0000000100307547 */ /* 0x002fdc000b800000 */
[----:B------:R-:W1:Y:S02]  /*00e0*/  LDCU.64 UR4, c[0x0][0x888] ;  /* 0x00011100ff0477ac */ /* 0x000e640008000a00 */
[----:B-1----:R-:W-:-:S04]  /*00f0*/  UISETP.NE.U32.AND UP0, UPT, UR4, URZ, UPT ;  /* 0x000000ff0400728c */ /* 0x002fc8000bf05070 */
[----:B------:R-:W-:-:S09]  /*0100*/  UISETP.NE.AND.EX UP0, UPT, UR5, URZ, UPT, UP0 ;  /* 0x000000ff0500728c */ /* 0x000fd2000bf05300 */
[----:B------:R-:W-:Y:S05]  /*0110*/  BRA.U !UP0, `(.L_x_1) ;  /* 0x0000000108147547 */ /* 0x000fea000b800000 */
[----:B------:R-:W1:Y:S01]  /*0120*/  LDC.64 R2, c[0x0][0x888] ;  /* 0x00022200ff027b82 */ /* 0x000e620000000a00 */
[----:B------:R-:W1:Y:S02]  /*0130*/  LDCU.64 UR4, c[0x0][0x358] ;  /* 0x00006b00ff0477ac */ /* 0x000e640008000a00 */
[----:B-1----:R1:W5:Y:S01]  /*0140*/  LDG.E R39, desc[UR4][R2.64] ;  /* 0x0000000402277981 */ /* 0x002362000c1e1900 */
[----:B------:R-:W-:Y:S01]  /*0150*/  HFMA2 R80, -RZ, RZ, 0, 5.9604644775390625e-08 ;  /* 0x00000001ff507431 */ /* 0x000fe200000001ff */
[----:B------:R-:W-:Y:S05]  /*0160*/  BRA `(.L_x_0) ;  /* 0x00000000000c7947 */ /* 0x000fea0003800000 */
.L_x_1:
[----:B------:R-:W1:Y:S01]  /*0170*/  LDCU UR4, c[0x0][0x880] ;  /* 0x00011000ff0477ac */ /* 0x000e620008000800 */
[----:B------:R-:W-:Y:S01]  /*0180*/  HFMA2 R80, -RZ, RZ, 0, 5.9604644775390625e-08 ;  /* 0x00000001ff507431 */ /* 0x000fe200000001ff */
[----:B-1----:R-:W-:-:S07]  /*0190*/  MOV R39, UR4 ;  /* 0x0000000400277c02 */ /* 0x002fce0008000f00 */
.L_x_0:
[----:B------:R-:W2:Y:S02]  /*01a0*/  LDCU.64 UR4, c[0x0][0x8b0] ;  /* 0x00011600ff0477ac */ /* 0x000ea40008000a00 */
[----:B--2---:R-:W-:-:S04]  /*01b0*/  UISETP.NE.U32.AND UP0, UPT, UR4, URZ, UPT ;  /* 0x000000ff0400728c */ /* 0x004fc8000bf05070 */
[----:B------:R-:W-:-:S09]  /*01c0*/  UISETP.NE.AND.EX UP0, UPT, UR5, URZ, UPT, UP0 ;  /* 0x000000ff0500728c */ /* 0x000fd2000bf05300 */
[----:B------:R-:W-:Y:S05]  /*01d0*/  BRA.U UP0, `(.L_x_2) ;  /* 0x0000000100287547 */ /* 0x000fea000b800000 */
[----:B------:R-:W2:Y:S02]  /*01e0*/  LDCU.64 UR4, c[0x0][0x8a8] ;  /* 0x00011500ff0477ac */ /* 0x000ea40008000a00 */
[----:B--2---:R-:W-:-:S04]  /*01f0*/  UISETP.NE.U32.AND UP0, UPT, UR4, URZ, UPT ;  /* 0x000000ff0400728c */ /* 0x004fc8000bf05070 */
[----:B------:R-:W-:-:S09]  /*0200*/  UISETP.NE.AND.EX UP0, UPT, UR5, URZ, UPT, UP0 ;  /* 0x000000ff0500728c */ /* 0x000fd2000bf05300 */
[----:B------:R-:W-:Y:S05]  /*0210*/  BRA.U !UP0, `(.L_x_3) ;  /* 0x0000000108107547 */ /* 0x000fea000b800000 */
[----:B-1----:R-:W1:Y:S01]  /*0220*/  LDC.64 R2, c[0x0][0x8a8] ;  /* 0x00022a00ff027b82 */ /* 0x002e620000000a00 */
[----:B------:R-:W1:Y:S02]  /*0230*/  LDCU.64 UR4, c[0x0][0x358] ;  /* 0x00006b00ff0477ac */ /* 0x000e640008000a00 */
[----:B-1----:R2:W5:Y:S01]  /*0240*/  LDG.E R38, desc[UR4][R2.64] ;  /* 0x0000000402267981 */ /* 0x002562000c1e1900 */
[----:B------:R-:W-:Y:S05]  /*0250*/  BRA `(.L_x_2) ;  /* 0x0000000000087947 */ /* 0x000fea0003800000 */
.L_x_3:
[----:B------:R-:W2:Y:S02]  /*0260*/  LDCU UR4, c[0x0][0x8a0] ;  /* 0x00011400ff0477ac */ /* 0x000ea40008000800 */
[----:B--2---:R-:W-:Y:S02]  /*0270*/  MOV R38, UR4 ;  /* 0x0000000400267c02 */ /* 0x004fe40008000f00 */
.L_x_2:
[----:B------:R-:W-:Y:S01]  /*0280*/  IMAD.U32 R0, RZ, RZ, UR13 ;  /* 0x0000000dff007e24 */ /* 0x000fe2000f8e00ff */
[----:B------:R-:W-:Y:S04]  /*0290*/  BSSY.RECONVERGENT B0, `(.L_x_4) ;  /* 0x000000c000007945 */ /* 0x000fe80003800200 */
[C---:B------:R-:W-:Y:S02]  /*02a0*/  ISETP.NE.OR P2, PT, R0.reuse, 0x1, !P1 ;  /* 0x000000010000780c */ /* 0x040fe40004f45670 */
[----:B------:R-:W-:-:S11]  /*02b0*/  ISETP.NE.OR P0, PT, R0, 0x3, !P1 ;  /* 0x000000030000780c */ /* 0x000fd60004f05670 */
[----:B------:R-:W-:Y:S05]  /*02c0*/  @P2 BRA `(.L_x_5) ;  /* 0x0000000000202947 */ /* 0x000fea0003800000 */
[----:B------:R-:W3:Y:S02]  /*02d0*/  LDCU.64 UR4, c[0x0][0x348] ;  /* 0x00006900ff0477ac */ /* 0x000ee40008000a00 */
[----:B---3--:R-:W-:Y:S02]  /*02e0*/  UIADD3 UR6, UP1, UPT, UR4, 0x80, URZ ;  /* 0x0000008004067890 */ /* 0x008fe4000ff3e0ff */
[----:B------:R-:W-:Y:S02]  /*02f0*/  UIADD3 UR4, UP0, UPT, UR4, 0x180, URZ ;  /* 0x0000018004047890 */ /* 0x000fe4000ff1e0ff */
[----:B------:R-:W-:Y:S02]  /*0300*/  UIADD3.X UR7, UPT, UPT, URZ, UR5, URZ, UP1, !UPT ;  /* 0x00000005ff077290 */ /* 0x000fe40008ffe4ff */
[----:B------:R-:W-:-:S07]  /*0310*/  UIADD3.X UR5, UPT, UPT, URZ, UR5, URZ, UP0, !UPT ;  /* 0x00000005ff057290 */ /* 0x000fce00087fe4ff */
[----:B------:R3:W-:Y:S02]  /*0320*/  UTMACCTL.PF [UR6] ;  /* 0x00000000060079b9 */ /* 0x0007e40008040000 */
[----:B------:R3:W-:Y:S02]  /*0330*/  UTMACCTL.PF [UR4] ;  /* 0x00000000040079b9 */ /* 0x0007e40008040000 */
[----:B---3--:R-:W-:Y:S01]  /*0340*/  NOP ;  /* 0x0000000000007918 */ /* 0x008fe20000000000 */
.L_x_5:
[----:B------:R-:W-:Y:S05]  /*0350*/  BSYNC.RECONVERGENT B0 ;  /* 0x0000000000007941 */ /* 0x000fea0003800200 */
.L_x_4:
[----:B------:R-:W-:Y:S04]  /*0360*/  BSSY.RECONVERGENT B0, `(.L_x_6) ;  /* 0x000000a000007945 */ /* 0x000fe80003800200 */
        /* <DEDUP_REMOVED lines=9> */
.L_x_7:
[----:B------:R-:W-:Y:S05]  /*0400*/  BSYNC.RECONVERGENT B0 ;  /* 0x0000000000007941 */ /* 0x000fea0003800200 */
.L_x_6:
[----:B------:R-:W3:Y:S01]  /*0410*/  LDCU.64 UR4, c[0x0][0x888] ;  /* 0x00011100ff0477ac */ /* 0x000ee20008000a00 */
[----:B------:R-:W-:Y:S02]  /*0420*/  UISETP.EQ.U32.AND UP1, UPT, UR8, URZ, UPT ;  /* 0x000000ff0800728c */ /* 0x000fe4000bf22070 */
[----:B------:R-:W-:Y:S02]  /*0430*/  UPLOP3.LUT UP3, UPT, UPT, UPT, UPT, 0x80, 0x8 ;  /* 0x000000000008789c */ /* 0x000fe40003f6f070 */
[----:B---3--:R-:W-:-:S04]  /*0440*/  UISETP.NE.U32.AND UP0, UPT, UR4, URZ, UPT ;  /* 0x000000ff0400728c */ /* 0x008fc8000bf05070 */
[----:B------:R-:W-:-:S04]  /*0450*/  UISETP.NE.AND.EX UP0, UPT, UR5, URZ, UPT, UP0 ;  /* 0x000000ff0500728c */ /* 0x000fc8000bf05300 */
[----:B------:R-:W-:-:S04]  /*0460*/  UISETP.EQ.OR.EX UP2, UPT, UR9, URZ, !UP0, UP1 ;  /* 0x000000ff0900728c */ /* 0x000fc8000c742710 */
[----:B------:R-:W-:-:S05]  /*0470*/  UP2UR UR60, UPR, URZ, 0x4 ;  /* 0x00000004ff3c7883 */ /* 0x000fca0008000000 */
[----:B------:R-:W-:Y:S07]  /*0480*/  BRA.U !UP2, `(.L_x_8) ;  /* 0x000000010a207547 */ /* 0x000fee000b800000 */
[----:B------:R-:W-:Y:S01]  /*0490*/  UISETP.NE.U32.AND UP1, UPT, UR8, URZ, UPT ;  /* 0x000000ff0800728c */ /* 0x000fe2000bf25070 */
[----:B-----5:R-:W-:Y:S01]  /*04a0*/  FSETP.NEU.AND P0, PT, R39, RZ, PT ;  /* 0x000000ff2700720b */ /* 0x020fe20003f0d000 */
[----:B------:R-:W-:Y:S02]  /*04b0*/  USEL UR4, URZ, 0xffffffff, UP0 ;  /* 0xffffffffff047887 */ /* 0x000fe40008000000 */
[----:B------:R-:W-:-:S10]  /*04c0*/  UISETP.NE.AND.EX UP1, UPT, UR9, URZ, UPT, UP1 ;  /* 0x000000ff0900728c */ /* 0x000fd4000bf25310 */
[----:B------:R-:W-:Y:S01]  /*04d0*/  VOTEU.ANY UP0, P0 ;  /* 0x0000000000ff7886 */ /* 0x000fe20000000100 */
[----:B------:R-:W-:-:S04]  /*04e0*/  @!UP1 USEL UR4, URZ, 0xffffffff, UP0 ;  /* 0xffffffffff049887 */ /* 0x000fc80008000000 */
[----:B------:R-:W-:-:S04]  /*04f0*/  ULOP3.LUT UR4, UR4, 0x1, URZ, 0xc0, !UPT ;  /* 0x0000000104047892 */ /* 0x000fc8000f8ec0ff */
[----:B------:R-:W-:-:S11]  /*0500*/  UISETP.NE.U32.AND UP3, UPT, UR4, 0x1, UPT ;  /* 0x000000010400788c */ /* 0x000fd6000bf65070 */
.L_x_8:
[----:B------:R-:W3:Y:S01]  /*0510*/  SHFL.IDX PT, R0, R81, RZ, 0x1f ;  /* 0x00001fff51007589 */ /* 0x000ee200000e0000 */
[----:B------:R-:W-:-:S04]  /*0520*/  UISETP.NE.AND UP0, UPT, UR13, 0x2, UPT ;  /* 0x000000020d00788c */ /* 0x000fc8000bf05270 */
[----:B------:R-:W-:Y:S02]  /*0530*/  UISETP.EQ.AND UP1, UPT, UR27, URZ, !UP0 ;  /* 0x000000ff1b00728c */ /* 0x000fe4000c722270 */
[----:B------:R-:W-:-:S04]  /*0540*/  USEL UR34, URZ, 0x1, UP0 ;  /* 0x00000001ff227887 */ /* 0x000fc80008000000 */
[----:B------:R-:W-:Y:S02]  /*0550*/  PLOP3.LUT P3, PT, P1, PT, UP1, 0x80, 0x8 ;  /* 0x000000000008781c */ /* 0x000fe40000f6f018 */
[----:B---3--:R-:W-:-:S13]  /*0560*/  ISETP.NE.AND P0, PT, R0, RZ, PT ;  /* 0x000000ff0000720c */ /* 0x008fda0003f05270 */
[----:B------:R-:W-:Y:S05]  /*0570*/  @P0 BRA `(.L_x_9) ;  /* 0x0000000000600947 */ /* 0x000fea0003800000 */
[----:B------:R-:W3:Y:S01]  /*0580*/  S2UR UR5, SR_CgaCtaId ;  /* 0x00000000000579c3 */ /* 0x000ee20000008800 */
[----:B------:R-:W-:Y:S01]  /*0590*/  UMOV UR4, 0x400 ;  /* 0x0000040000047882 */ /* 0x000fe20000000000 */
[----:B------:R-:W-:Y:S01]  /*05a0*/  UMOV UR8, 0x1 ;  /* 0x0000000100087882 */ /* 0x000fe20000000000 */
[----:B------:R-:W-:Y:S01]  /*05b0*/  UMOV UR6, 0x2 ;  /* 0x0000000200067882 */ /* 0x000fe20000000000 */
[----:B------:R-:W-:-:S04]  /*05c0*/  UIADD3 UR8, UPT, UPT, -UR8, 0x100000, URZ ;  /* 0x0010000008087890 */ /* 0x000fc8000fffe1ff */
[----:B------:R-:W-:Y:S02]  /*05d0*/  USHF.L.U32 UR9, UR8, 0xb, URZ ;  /* 0x0000000b08097899 */ /* 0x000fe400080006ff */
[----:B------:R-:W-:Y:S02]  /*05e0*/  USHF.L.U32 UR8, UR8, 0x1, URZ ;  /* 0x0000000108087899 */ /* 0x000fe400080006ff */
[----:B------:R-:W-:-:S04]  /*05f0*/  UIADD3 UR6, UPT, UPT, -UR6, 0x100000, URZ ;  /* 0x0010000006067890 */ /* 0x000fc8000fffe1ff */
[----:B------:R-:W-:Y:S02]  /*0600*/  USHF.L.U32 UR7, UR6, 0xb, URZ ;  /* 0x0000000b06077899 */ /* 0x000fe400080006ff */
[----:B------:R-:W-:Y:S01]  /*0610*/  USHF.L.U32 UR6, UR6, 0x1, URZ ;  /* 0x0000000106067899 */ /* 0x000fe200080006ff */
[----:B------:R-:W-:Y:S01]  /*0620*/  ELECT P0, URZ, PT ;  /* 0x0000000000ff782f */ /* 0x000fe20003800000 */
[----:B---3--:R-:W-:Y:S01]  /*0630*/  ULEA UR4, UR5, UR4, 0x18 ;  /* 0x0000000405047291 */ /* 0x008fe2000f8ec0ff */
[----:B------:R-:W3:Y:S11]  /*0640*/  FENCE.VIEW.ASYNC.S ;  /* 0x00000000000073c6 */ /* 0x000ef60000000000 */
[----:B---3--:R3:W4:Y:S01]  /*0650*/  SYNCS.EXCH.64 URZ, [UR4], UR8 ;  /* 0x0000000804ff75b2 */ /* 0x0087220008000100 */
[----:B------:R3:W1:Y:S01]  /*0660*/  SYNCS.EXCH.64 URZ, [UR4+0x28], UR6 ;  /* 0x0000280604ff75b2 */ /* 0x0006620008000100 */
        /* <DEDUP_REMOVED lines=8> */
[----:B------:R-:W-:Y:S01]  /*06f0*/  NOP ;  /* 0x0000000000007918 */ /* 0x000fe20000000000 */
.L_x_9:
[----:B------:R-:W2:Y:S01]  /*0700*/  SHFL.IDX PT, R0, R81, RZ, 0x1f ;  /* 0x00001fff51007589 */ /* 0x000ea200000e0000 */
[----:B------:R-:W-:Y:S01]  /*0710*/  NOP ;  /* 0x0000000000007918 */ /* 0x000fe20000000000 */
[----:B--2---:R-:W-:-:S13]  /*0720*/  ISETP.NE.AND P0, PT, R0, 0x1, PT ;  /* 0x000000010000780c */ /* 0x004fda0003f05270 */
[----:B------:R-:W-:Y:S05]  /*0730*/  @P0 BRA `(.L_x_10) ;  /* 0x0000000000400947 */ /* 0x000fea0003800000 */
[----:B------:R-:W2:Y:S01]  /*0740*/  S2UR UR5, SR_CgaCtaId ;  /* 0x00000000000579c3 */ /* 0x000ea20000008800 */
[----:B---3--:R-:W-:Y:S01]  /*0750*/  UMOV UR4, 0x400 ;  /* 0x0000040000047882 */ /* 0x008fe20000000000 */
        /* <DEDUP_REMOVED lines=9> */
[----:B--2---:R-:W-:Y:S01]  /*07f0*/  ULEA UR4, UR5, UR4, 0x18 ;  /* 0x0000000405047291 */ /* 0x004fe2000f8ec0ff */
[----:B------:R-:W2:Y:S11]  /*0800*/  FENCE.VIEW.ASYNC.S ;  /* 0x00000000000073c6 */ /* 0x000eb60000000000 */
[----:B--2---:R2:W3:Y:S01]  /*0810*/  SYNCS.EXCH.64 URZ, [UR4+0x50], UR8 ;  /* 0x0000500804ff75b2 */ /* 0x0044e20008000100 */
[----:B------:R2:W1:Y:S01]  /*0820*/  SYNCS.EXCH.64 URZ, [UR4+0x58], UR6 ;  /* 0x0000580604ff75b2 */ /* 0x0004620008000100 */
[----:B------:R-:W-:Y:S01]  /*0830*/  NOP ;  /* 0x0000000000007918 */ /* 0x000fe20000000000 */
.L_x_10:
[----:B------:R-:W4:Y:S01]  /*0840*/  SHFL.IDX PT, R0, R81, RZ, 0x1f ;  /* 0x00001fff51007589 */ /* 0x000f2200000e0000 */
[----:B------:R-:W-:Y:S01]  /*0850*/  NOP ;  /* 0x0000000000007918 */ /* 0x000fe20000000000 */
[----:B----4-:R-:W-:-:S13]  /*0860*/  ISETP.NE.AND P0, PT, R0, 0x3, PT ;  /* 0x000000030000780c */ /* 0x010fda0003f05270 */
[----:B------:R-:W-:Y:S05]  /*0870*/  @P0 BRA `(.L_x_11) ;  /* 0x0000000000300947 */ /* 0x000fea0003800000 */
[----:B------:R-:W4:Y:S01]  /*0880*/  S2UR UR5, SR_CgaCtaId ;  /* 0x00000000000579c3 */ /* 0x000f220000008800 */
[----:B--23--:R-:W-:Y:S01]  /*0890*/  UMOV UR6, 0x400 ;  /* 0x0000040000067882 */ /* 0x00cfe20000000000 */
[----:B------:R-:W-:Y:S01]  /*08a0*/  UMOV UR4, 0x20 ;  /* 0x0000002000047882 */ /* 0x000fe20000000000 */
[----:B------:R-:W-:Y:S01]  /*08b0*/  ELECT P0, URZ, PT ;  /* 0x0000000000ff782f */ /* 0x000fe20003800000 */
[----:B----4-:R-:W-:Y:S02]  /*08c0*/  ULEA UR6, UR5, UR6, 0x18 ;  /* 0x0000000605067291 */ /* 0x010fe4000f8ec0ff */
[----:B------:R-:W-:-:S04]  /*08d0*/  UIADD3 UR4, UPT, UPT, -UR4, 0x100000, URZ ;  /* 0x0010000004047890 */ /* 0x000fc8000fffe1ff */
[----:B------:R-:W-:Y:S02]  /*08e0*/  USHF.L.U32 UR5, UR4, 0xb, URZ ;  /* 0x0000000b04057899 */ /* 0x000fe400080006ff */
[----:B------:R-:W-:Y:S01]  /*08f0*/  USHF.L.U32 UR4, UR4, 0x1, URZ ;  /* 0x0000000104047899 */ /* 0x000fe200080006ff */
[----:B------:R-:W2:Y:S11]  /*0900*/  FENCE.VIEW.ASYNC.S ;  /* 0x00000000000073c6 */ /* 0x000eb60000000000 */
[----:B--2---:R4:W2:Y:S01]  /*0910*/  SYNCS.EXCH.64 URZ, [UR6+0x60], UR4 ;  /* 0x0000600406ff75b2 */ /* 0x0048a20008000100 */
[----:B------:R4:W3:Y:S02]  /*0920*/  SYNCS.EXCH.64 URZ, [UR6+0x68], UR4 ;  /* 0x0000680406ff75b2 */ /* 0x0008e40008000100 */
[----:B----4-:R-:W-:Y:S01]  /*0930*/  NOP ;  /* 0x0000000000007918 */ /* 0x010fe20000000000 */
.L_x_11:
[----:B------:R-:W4:Y:S01]  /*0940*/  SHFL.IDX PT, R0, R81, RZ, 0x1f ;  /* 0x00001fff51007589 */ /* 0x000f2200000e0000 */
[----:B------:R-:W-:Y:S01]  /*0950*/  NOP ;  /* 0x0000000000007918 */ /* 0x000fe20000000000 */
[----:B----4-:R-:W-:-:S13]  /*0960*/  ISETP.NE.AND P0, PT, R0, 0x4, PT ;  /* 0x000000040000780c */ /* 0x010fda0003f05270 */
[----:B------:R-:W-:Y:S05]  /*0970*/  @P0 BRA `(.L_x_12) ;  /* 0x00000000004c0947 */ /* 0x000fea0003800000 */
[----:B------:R-:W4:Y:S01]  /*0980*/  S2UR UR5, SR_CgaCtaId ;  /* 0x00000000000579c3 */ /* 0x000f220000008800 */
[----:B--23--:R-:W-:Y:S01]  /*0990*/  UMOV UR4, 0x3a0 ;  /* 0x000003a000047882 */ /* 0x00cfe20000000000 */
[----:B------:R-:W-:Y:S01]  /*09a0*/  UMOV UR6, 0x400 ;  /* 0x0000040000067882 */ /* 0x000fe20000000000 */
[----:B------:R-:W-:Y:S01]  /*09b0*/  USEL UR4, UR4, 0x320, UP3 ;  /* 0x0000032004047887 */ /* 0x000fe20009800000 */
[----:B------:R-:W-:Y:S01]  /*09c0*/  UMOV UR8, 0x1 ;  /* 0x0000000100087882 */ /* 0x000fe20000000000 */
[----:B------:R-:W-:Y:S01]  /*09d0*/  ELECT P0, URZ, PT ;  /* 0x0000000000ff782f */ /* 0x000fe20003800000 */
[----:B------:R-:W-:-:S04]  /*09e0*/  UIADD3 UR8, UPT, UPT, -UR8, 0x100000, URZ ;  /* 0x0010000008087890 */ /* 0x000fc8000fffe1ff */
[----:B------:R-:W-:Y:S02]  /*09f0*/  USHF.L.U32 UR9, UR8, 0xb, URZ ;  /* 0x0000000b08097899 */ /* 0x000fe400080006ff */
[----:B------:R-:W-:Y:S02]  /*0a00*/  USHF.L.U32 UR8, UR8, 0x1, URZ ;  /* 0x0000000108087899 */ /* 0x000fe400080006ff */
[----:B----4-:R-:W-:Y:S02]  /*0a10*/  ULEA UR6, UR5, UR6, 0x18 ;  /* 0x0000000605067291 */ /* 0x010fe4000f8ec0ff */
[----:B------:R-:W-:-:S04]  /*0a20*/  UIADD3 UR4, UPT, UPT, -UR4, 0x100000, URZ ;  /* 0x0010000004047890 */ /* 0x000fc8000fffe1ff */
[----:B------:R-:W-:Y:S02]  /*0a30*/  USHF.L.U32 UR5, UR4, 0xb, URZ ;  /* 0x0000000b04057899 */ /* 0x000fe400080006ff */
[----:B------:R-:W-:Y:S01]  /*0a40*/  USHF.L.U32 UR4, UR4, 0x1, URZ ;  /* 0x0000000104047899 */ /* 0x000fe200080006ff */
[----:B------:R-:W2:Y:S03]  /*0a50*/  FENCE.VIEW.ASYNC.S ;  /* 0x00000000000073c6 */ /* 0x000ea60000000000 */
[----:B--2---:R4:W2:Y:S08]  /*0a60*/  SYNCS.EXCH.64 URZ, [UR6+0x70], UR8 ;  /* 0x0000700806ff75b2 */ /* 0x0048b00008000100 */
[----:B------:R4:W3:Y:S01]  /*0a70*/  SYNCS.EXCH.64 URZ, [UR6+0x80], UR4 ;  /* 0x0000800406ff75b2 */ /* 0x0008e20008000100 */
[----:B------:R4:W1:Y:S01]  /*0a80*/  SYNCS.EXCH.64 URZ, [UR6+0x78], UR8 ;  /* 0x0000780806ff75b2 */ /* 0x0008620008000100 */
[----:B------:R4:W1:Y:S02]  /*0a90*/  SYNCS.EXCH.64 URZ, [UR6+0x88], UR4 ;  /* 0x0000880406ff75b2 */ /* 0x0008640008000100 */
[----:B----4-:R-:W-:Y:S01]  /*0aa0*/  NOP ;  /* 0x0000000000007918 */ /* 0x010fe20000000000 */
.L_x_12:
[----:B------:R-:W4:Y:S01]  /*0ab0*/  SHFL.IDX PT, R0, R81, RZ, 0x1f ;  /* 0x00001fff51007589 */ /* 0x000f2200000e0000 */
[----:B------:R-:W-:Y:S01]  /*0ac0*/  NOP ;  /* 0x0000000000007918 */ /* 0x000fe20000000000 */
[----:B----4-:R-:W-:-:S13]  /*0ad0*/  ISETP.NE.AND P0, PT, R0, 0x5, PT ;  /* 0x000000050000780c */ /* 0x010fda0003f05270 */
[----:B------:R-:W-:Y:S05]  /*0ae0*/  @P0 BRA `(.L_x_13) ;  /* 0x0000000000580947 */ /* 0x000fea0003800000 */
[----:B------:R-:W4:Y:S01]  /*0af0*/  S2UR UR5, SR_CgaCtaId ;  /* 0x00000000000579c3 */ /* 0x000f220000008800 */
[----:B--23--:R-:W-:Y:S01]  /*0b00*/  UMOV UR4, 0x400 ;  /* 0x0000040000047882 */ /* 0x00cfe20000000000 */
        /* <DEDUP_REMOVED lines=9> */
[----:B----4-:R-:W-:Y:S01]  /*0ba0*/  ULEA UR4, UR5, UR4, 0x18 ;  /* 0x0000000405047291 */ /* 0x010fe2000f8ec0ff */
[----:B------:R-:W2:Y:S11]  /*0bb0*/  FENCE.VIEW.ASYNC.S ;  /* 0x00000000000073c6 */ /* 0x000eb60000000000 */
[----:B--2---:R4:W2:Y:S01]  /*0bc0*/  SYNCS.EXCH.64 URZ, [UR4+0x90], UR6 ;  /* 0x0000900604ff75b2 */ /* 0x0048a20008000100 */
[----:B------:R4:W3:Y:S01]  /*0bd0*/  SYNCS.EXCH.64 URZ, [UR4+0xb0], UR8 ;  /* 0x0000b00804ff75b2 */ /* 0x0008e20008000100 */
[----:B------:R4:W1:Y:S01]  /*0be0*/  SYNCS.EXCH.64 URZ, [UR4+0x98], UR6 ;  /* 0x0000980604ff75b2 */ /* 0x0008620008000100 */
[----:B------:R4:W1:Y:S01]  /*0bf0*/  SYNCS.EXCH.64 URZ, [UR4+0xb8], UR8 ;  /* 0x0000b80804ff75b2 */ /* 0x0008620008000100 */
[----:B------:R4:W1:Y:S01]  /*0c00*/  SYNCS.EXCH.64 URZ, [UR4+0xa0], UR6 ;  /* 0x0000a00604ff75b2 */ /* 0x0008620008000100 */
[----:B------:R4:W1:Y:S01]  /*0c10*/  SYNCS.EXCH.64 URZ, [UR4+0xc0], UR8 ;  /* 0x0000c00804ff75b2 */ /* 0x0008620008000100 */
[----:B------:R4:W1:Y:S01]  /*0c20*/  SYNCS.EXCH.64 URZ, [UR4+0xa8], UR6 ;  /* 0x0000a80604ff75b2 */ /* 0x0008620008000100 */
[----:B------:R4:W1:Y:S02]  /*0c30*/  SYNCS.EXCH.64 URZ, [UR4+0xc8], UR8 ;  /* 0x0000c80804ff75b2 */ /* 0x0008640008000100 */
[----:B----4-:R-:W-:Y:S01]  /*0c40*/  NOP ;  /* 0x0000000000007918 */ /* 0x010fe20000000000 */
.L_x_13:
[----:B------:R-:W4:Y:S01]  /*0c50*/  SHFL.IDX PT, R0, R81, RZ, 0x1f ;  /* 0x00001fff51007589 */ /* 0x000f2200000e0000 */
[----:B------:R-:W-:Y:S01]  /*0c60*/  ISETP.NE.OR P1, PT, RZ, UR13, !P1 ;  /* 0x0000000dff007c0c */ /* 0x000fe2000cf25670 */
[----:B------:R-:W-:Y:S01]  /*0c70*/  NOP ;  /* 0x0000000000007918 */ /* 0x000fe20000000000 */
[----:B----4-:R-:W-:-:S13]  /*0c80*/  ISETP.NE.AND P0, PT, R0, 0x3, PT ;  /* 0x000000030000780c */ /* 0x010fda0003f05270 */
[----:B------:R-:W-:Y:S05]  /*0c90*/  @P0 BRA `(.L_x_14) ;  /* 0x0000000000380947 */ /* 0x000fea0003800000 */
[----:B------:R-:W4:Y:S01]  /*0ca0*/  S2UR UR5, SR_CgaCtaId ;  /* 0x00000000000579c3 */ /* 0x000f220000008800 */
[----:B--23--:R-:W-:Y:S01]  /*0cb0*/  UMOV UR4, 0x400 ;  /* 0x0000040000047882 */ /* 0x00cfe20000000000 */
[----:B------:R-:W-:Y:S01]  /*0cc0*/  UMOV UR6, 0x20 ;  /* 0x0000002000067882 */ /* 0x000fe20000000000 */
[----:B------:R-:W-:Y:S01]  /*0cd0*/  ELECT P0, URZ, PT ;  /* 0x0000000000ff782f */ /* 0x000fe20003800000 */
[----:B------:R-:W-:-:S04]  /*0ce0*/  UIADD3 UR6, UPT, UPT, -UR6, 0x100000, URZ ;  /* 0x0010000006067890 */ /* 0x000fc8000fffe1ff */
[----:B------:R-:W-:Y:S02]  /*0cf0*/  USHF.L.U32 UR7, UR6, 0xb, URZ ;  /* 0x0000000b06077899 */ /* 0x000fe400080006ff */
[----:B------:R-:W-:Y:S02]  /*0d00*/  USHF.L.U32 UR6, UR6, 0x1, URZ ;  /* 0x0000000106067899 */ /* 0x000fe400080006ff */
[----:B----4-:R-:W-:Y:S01]  /*0d10*/  ULEA UR4, UR5, UR4, 0x18 ;  /* 0x0000000405047291 */ /* 0x010fe2000f8ec0ff */
[----:B------:R-:W2:Y:S11]  /*0d20*/  FENCE.VIEW.ASYNC.S ;  /* 0x00000000000073c6 */ /* 0x000eb60000000000 */
[----:B--2---:R4:W2:Y:S01]  /*0d30*/  SYNCS.EXCH.64 URZ, [UR4+0xd0], UR6 ;  /* 0x0000d00604ff75b2 */ /* 0x0048a20008000100 */
[----:B------:R4:W3:Y:S01]  /*0d40*/  SYNCS.EXCH.64 URZ, [UR4+0xe0], UR6 ;  /* 0x0000e00604ff75b2 */ /* 0x0008e20008000100 */
[----:B------:R4:W1:Y:S01]  /*0d50*/  SYNCS.EXCH.64 URZ, [UR4+0xd8], UR6 ;  /* 0x0000d80604ff75b2 */ /* 0x0008620008000100 */
[----:B------:R4:W1:Y:S02]  /*0d60*/  SYNCS.EXCH.64 URZ, [UR4+0xe8], UR6 ;  /* 0x0000e80604ff75b2 */ /* 0x0008640008000100 */
[----:B----4-:R-:W-:Y:S01]  /*0d70*/  NOP ;  /* 0x0000000000007918 */ /* 0x010fe20000000000 */
.L_x_14:
[----:B--23--:R-:W2:Y:S01]  /*0d80*/  S2UR UR7, SR_CgaCtaId ;  /* 0x00000000000779c3 */ /* 0x00cea20000008800 */
[----:B------:R-:W-:Y:S01]  /*0d90*/  VOTEU.ALL UP0, P1 ;  /* 0x0000000000ff7886 */ /* 0x000fe20000800000 */
[----:B------:R-:W-:Y:S01]  /*0da0*/  UMOV UR4, 0x20 ;  /* 0x0000002000047882 */ /* 0x000fe20000000000 */
[----:B------:R-:W-:Y:S01]  /*0db0*/  NOP ;  /* 0x0000000000007918 */ /* 0x000fe20000000000 */
[----:B------:R-:W-:Y:S01]  /*0dc0*/  LOP3.LUT R0, R69, 0x1f, RZ, 0xc0, !PT ;  /* 0x0000001f45007812 */ /* 0x000fe200078ec0ff */
[----:B------:R-:W-:Y:S01]  /*0dd0*/  UISETP.NE.AND UP4, UPT, UR13, URZ, UPT ;  /* 0x000000ff0d00728c */ /* 0x000fe2000bf85270 */
[----:B------:R-:W-:Y:S01]  /*0de0*/  @!UP0 UMOV UR6, 0x400 ;  /* 0x0000040000068882 */ /* 0x000fe20000000000 */
[----:B------:R-:W-:-:S04]  /*0df0*/  @!UP0 UIADD3 UR4, UPT, UPT, -UR4, 0x100000, URZ ;  /* 0x0010000004048890 */ /* 0x000fc8000fffe1ff */
[----:B------:R-:W-:Y:S02]  /*0e00*/  @!UP0 USHF.L.U32 UR5, UR4, 0xb, URZ ;  /* 0x0000000b04058899 */ /* 0x000fe400080006ff */
[----:B------:R-:W-:Y:S02]  /*0e10*/  @!UP0 USHF.L.U32 UR4, UR4, 0x1, URZ ;  /* 0x0000000104048899 */ /* 0x000fe400080006ff */
[----:B--2---:R-:W-:Y:S01]  /*0e20*/  @!UP0 ULEA UR6, UR7, UR6, 0x18 ;  /* 0x0000000607068291 */ /* 0x004fe2000f8ec0ff */
[----:B------:R-:W2:Y:S01]  /*0e30*/  LDCU UR7, c[0x0][0x36c] ;  /* 0x00006d80ff0777ac */ /* 0x000ea20008000800 */
[----:B------:R-:W-:Y:S01]  /*0e40*/  VOTEU.ALL UP0, P1 ;  /* 0x0000000000ff7886 */ /* 0x000fe20000800000 */
[----:B------:R-:W3:Y:S09]  /*0e50*/  FENCE.VIEW.ASYNC.S ;  /* 0x00000000000073c6 */ /* 0x000ef20000000000 */
[----:B---3--:R3:W4:Y:S01]  /*0e60*/  @!UP0 SYNCS.EXCH.64 URZ, [UR6+0xf0], UR4 ;  /* 0x0000f00406ff85b2 */ /* 0x0087220008000100 */
[----:B--2---:R-:W-:-:S09]  /*0e70*/  UISETP.EQ.U32.AND UP5, UPT, UR7, 0x1, UPT ;  /* 0x000000010700788c */ /* 0x004fd2000bfa2070 */
[----:B---3--:R-:W-:Y:S05]  /*0e80*/  BRA.U !UP5, `(.L_x_15) ;  /* 0x000000010d087547 */ /* 0x008fea000b800000 */
[----:B-1--4-:R-:W-:Y:S01]  /*0e90*/  UCGABAR_ARV ;  /* 0x00000000000079c7 */ /* 0x012fe20008000000 */
[----:B------:R-:W-:Y:S05]  /*0ea0*/  BRA `(.L_x_16) ;  /* 0x0000000000047947 */ /* 0x000fea0003800000 */
.L_x_15:
[----:B-1--4-:R-:W-:Y:S01]  /*0eb0*/  NOP ;  /* 0x0000000000007918 */ /* 0x012fe20000000000 */
.L_x_16:
[----:B------:R-:W1:Y:S01]  /*0ec0*/  S2UR UR19, SR_CTAID.X ;  /* 0x00000000001379c3 */ /* 0x000e620000002500 */
[----:B------:R-:W-:-:S05]  /*0ed0*/  CS2R.32 R3, SR_CgaSize ;  /* 0x0000000000037805 */ /* 0x000fca0000008a00 */
[----:B------:R-:W-:-:S05]  /*0ee0*/  IMAD R3, R3, -0xa0, RZ ;  /* 0xffffff6003037824 */ /* 0x000fca00078e02ff */
[----:B------:R-:W-:-:S14]  /*0ef0*/  R2UR UR5, R3 ;  /* 0x00000000030572ca */ /* 0x000fdc00000e0000 */
[----:B------:R-:W2:Y:S01]  /*0f00*/  LDCU UR5, c[0x0][UR5+0x2b0] ;  /* 0x00005600050577ac */ /* 0x000ea20008000800 */
[----:B------:R-:W-:-:S05]  /*0f10*/  CS2R.32 R3, SR_CgaSize ;  /* 0x0000000000037805 */ /* 0x000fca0000008a00 */
[----:B------:R-:W-:-:S05]  /*0f20*/  IMAD R3, R3, -0xa0, RZ ;  /* 0xffffff6003037824 */ /* 0x000fca00078e02ff */
[----:B------:R-:W-:-:S14]  /*0f30*/  R2UR UR4, R3 ;  /* 0x00000000030472ca */ /* 0x000fdc00000e0000 */
[----:B------:R-:W3:Y:S01]  /*0f40*/  LDCU UR4, c[0x0][UR4+0x2b4] ;  /* 0x00005680040477ac */ /* 0x000ee20008000800 */
[----:B------:R-:W4:Y:S01]  /*0f50*/  S2UR UR7, SR_CTAID.Y ;  /* 0x00000000000779c3 */ /* 0x000f220000002600 */
[----:B------:R-:W3:Y:S01]  /*0f60*/  LDCU UR18, c[0x0][0xb24] ;  /* 0x00016480ff1277ac */ /* 0x000ee20008000800 */
[----:B------:R-:W-:-:S05]  /*0f70*/  CS2R.32 R3, SR_CgaSize ;  /* 0x0000000000037805 */ /* 0x000fca0000008a00 */
[----:B------:R-:W-:-:S05]  /*0f80*/  IMAD R3, R3, -0xa0, RZ ;  /* 0xffffff6003037824 */ /* 0x000fca00078e02ff */
[----:B------:R-:W-:-:S14]  /*0f90*/  R2UR UR58, R3 ;  /* 0x00000000033a72ca */ /* 0x000fdc00000e0000 */
[----:B------:R-:W3:Y:S01]  /*0fa0*/  LDCU UR58, c[0x0][UR58+0x2a0] ;  /* 0x000054003a3a77ac */ /* 0x000ee20008000800 */
[----:B------:R-:W3:Y:S01]  /*0fb0*/  S2UR UR8, SR_CgaCtaId ;  /* 0x00000000000879c3 */ /* 0x000ee20000008800 */
[----:B------:R-:W-:-:S05]  /*0fc0*/  CS2R.32 R3, SR_CgaSize ;  /* 0x0000000000037805 */ /* 0x000fca0000008a00 */
[----:B------:R-:W-:-:S05]  /*0fd0*/  IMAD R3, R3, -0xa0, RZ ;  /* 0xffffff6003037824 */ /* 0x000fca00078e02ff */
[----:B------:R-:W-:-:S14]  /*0fe0*/  R2UR UR55, R3 ;  /* 0x00000000033772ca */ /* 0x000fdc00000e0000 */
[----:B------:R-:W3:Y:S01]  /*0ff0*/  LDCU UR55, c[0x0][UR55+0x2a4] ;  /* 0x00005480373777ac */ /* 0x000ee20008000800 */
[----:B------:R-:W-:Y:S01]  /*1000*/  UISETP.GT.U32.AND UP0, UPT, UR27, 0xffff, UPT ;  /* 0x0000ffff1b00788c */ /* 0x000fe2000bf04070 */
[----:B------:R-:W-:Y:S01]  /*1010*/  UMOV UR30, 0x5 ;  /* 0x00000005001e7882 */ /* 0x000fe20000000000 */
[----:B-1----:R-:W-:Y:S01]  /*1020*/  I2FP.F32.U32 R3, UR19 ;  /* 0x0000001300037c45 */ /* 0x002fe20008201000 */
[----:B------:R-:W1:Y:S01]  /*1030*/  S2UR UR36, SR_CTAID.Z ;  /* 0x00000000002479c3 */ /* 0x000e620000002700 */
[----:B------:R-:W1:Y:S03]  /*1040*/  LDCU UR40, c[0x0][0xb24] ;  /* 0x00016480ff2877ac */ /* 0x000e660008000800 */
[----:B--2---:R-:W-:Y:S01]  /*1050*/  FMUL R3, R3, UR5 ;  /* 0x0000000503037c20 */ /* 0x004fe20008400000 */
[----:B------:R-:W-:Y:S01]  /*1060*/  USEL UR5, UR27, 0xffff, !UP0 ;  /* 0x0000ffff1b057887 */ /* 0x000fe2000c000000 */
[----:B----4-:R-:W-:Y:S01]  /*1070*/  I2FP.F32.U32 R2, UR7 ;  /* 0x0000000700027c45 */ /* 0x010fe20008201000 */
[----:B------:R-:W2:Y:S03]  /*1080*/  LDCU UR26, c[0x0][0xb30] ;  /* 0x00016600ff1a77ac */ /* 0x000ea60008000800 */
[----:B------:R-:W4:Y:S01]  /*1090*/  F2I.U32.TRUNC.NTZ R3, R3 ;  /* 0x0000000300037305 */ /* 0x000f22000020f000 */
[----:B---3--:R-:W-:Y:S01]  /*10a0*/  FMUL R2, R2, UR4 ;  /* 0x0000000402027c20 */ /* 0x008fe20008400000 */
[----:B------:R-:W-:-:S02]  /*10b0*/  ULOP3.LUT UR24, UR5, 0xffff, URZ, 0xc0, !UPT ;  /* 0x0000ffff05187892 */ /* 0x000fc4000f8ec0ff */
[----:B------:R-:W-:Y:S02]  /*10c0*/  USHF.L.U32 UR28, UR8, 0x9, URZ ;  /* 0x00000009081c7899 */ /* 0x000fe400080006ff */
[----:B------:R-:W-:Y:S02]  /*10d0*/  UISETP.GE.AND UP2, UPT, UR18, 0x1, UPT ;  /* 0x000000011200788c */ /* 0x000fe4000bf46270 */
[----:B------:R-:W3:Y:S01]  /*10e0*/  F2I.U32.TRUNC.NTZ R2, R2 ;  /* 0x0000000200027305 */ /* 0x000ee2000020f000 */
[----:B------:R-:W-:Y:S01]  /*10f0*/  UMOV UR45, UR7 ;  /* 0x00000007002d7c82 */ /* 0x000fe20008000000 */
[----:B------:R-:W-:Y:S01]  /*1100*/  UMOV UR46, UR19 ;  /* 0x00000013002e7c82 */ /* 0x000fe20008000000 */
[----:B----4-:R-:W-:Y:S02]  /*1110*/  R2UR UR4, R3 ;  /* 0x00000000030472ca */ /* 0x010fe400000e0000 */
[----:B------:R-:W-:Y:S02]  /*1120*/  PRMT R3, RZ, 0x7610, R3 ;  /* 0x00007610ff037816 */ /* 0x000fe40000000003 */
[----:B---3--:R-:W-:-:S02]  /*1130*/  R2UR UR6, R2 ;  /* 0x00000000020672ca */ /* 0x008fc400000e0000 */
[----:B------:R-:W-:-:S07]  /*1140*/  PRMT R2, RZ, 0x7610, R2 ;  /* 0x00007610ff027816 */ /* 0x000fce0000000002 */
[----:B------:R-:W-:-:S04]  /*1150*/  UIADD3 UR5, UPT, UPT, -UR4, URZ, URZ ;  /* 0x000000ff04057290 */ /* 0x000fc8000fffe1ff */
[----:B------:R-:W-:Y:S02]  /*1160*/  UIMAD UR58, UR58, UR5, UR19 ;  /* 0x000000053a3a72a4 */ /* 0x000fe4000f8e0213 */
[----:B------:R-:W-:-:S04]  /*1170*/  UIADD3 UR4, UPT, UPT, -UR6, URZ, URZ ;  /* 0x000000ff06047290 */ /* 0x000fc8000fffe1ff */
[----:B------:R-:W-:Y:S01]  /*1180*/  UIMAD UR55, UR55, UR4, UR7 ;  /* 0x00000004373772a4 */ /* 0x000fe2000f8e0207 */
[----:B-12---:R-:W-:Y:S11]  /*1190*/  BRA.U UP4, `(.L_x_17) ;  /* 0x00000001043c7547 */ /* 0x006ff6000b800000 */
[----:B------:R-:W-:Y:S02]  /*11a0*/  UISETP.GT.U32.AND UP0, UPT, UR58, 0x1, UPT ;  /* 0x000000013a00788c */ /* 0x000fe4000bf04070 */
[----:B------:R-:W-:Y:S02]  /*11b0*/  ULOP3.LUT UR4, UR58, 0xfffffffe, URZ, 0xc0, !UPT ;  /* 0xfffffffe3a047892 */ /* 0x000fe4000f8ec0ff */
[----:B------:R-:W-:Y:S02]  /*11c0*/  UISETP.NE.AND UP1, UPT, UR55, URZ, UP0 ;  /* 0x000000ff3700728c */ /* 0x000fe40008725270 */
[----:B------:R-:W-:Y:S02]  /*11d0*/  UISETP.NE.AND UP0, UPT, UR55, 0x1, UP0 ;  /* 0x000000013700788c */ /* 0x000fe40008705270 */
[----:B------:R-:W-:Y:S02]  /*11e0*/  USEL UR7, URZ, 0x1, UP1 ;  /* 0x00000001ff077887 */ /* 0x000fe40008800000 */
[----:B------:R-:W-:-:S02]  /*11f0*/  USEL UR6, URZ, 0x4, UP0 ;  /* 0x00000004ff067887 */ /* 0x000fc40008000000 */
[----:B------:R-:W-:Y:S02]  /*1200*/  USEL UR5, URZ, 0x2, UP1 ;  /* 0x00000002ff057887 */ /* 0x000fe40008800000 */
[----:B------:R-:W-:Y:S02]  /*1210*/  ULEA UR4, UR55, UR4, 0x1 ;  /* 0x0000000437047291 */ /* 0x000fe4000f8e08ff */
[----:B------:R-:W-:Y:S02]  /*1220*/  USEL UR8, URZ, 0x8, UP0 ;  /* 0x00000008ff087887 */ /* 0x000fe40008000000 */
[----:B------:R-:W-:-:S03]  /*1230*/  UIADD3 UR5, UPT, UPT, UR5, UR6, UR7 ;  /* 0x0000000605057290 */ /* 0x000fc6000fffe007 */
[----:B------:R-:W-:Y:S01]  /*1240*/  UMOV UR6, 0x3 ;  /* 0x0000000300067882 */ /* 0x000fe20000000000 */
[----:B------:R-:W-:Y:S02]  /*1250*/  UIADD3 UR5, UPT, UPT, UR5, UR8, URZ ;  /* 0x0000000805057290 */ /* 0x000fe4000fffe0ff */
[----:B------:R-:W-:-:S04]  /*1260*/  USHF.L.U32 UR4, UR6, UR4, URZ ;  /* 0x0000000406047299 */ /* 0x000fc800080006ff */
[----:B------:R-:W-:Y:S02]  /*1270*/  MOV R3, UR5 ;  /* 0x0000000500037c02 */ /* 0x000fe40008000f00 */
[----:B------:R-:W-:Y:S02]  /*1280*/  MOV R2, UR4 ;  /* 0x0000000400027c02 */ /* 0x000fe40008000f00 */
.L_x_17:
[----:B------:R-:W-:Y:S05]  /*1290*/  BRA.U !UP2, `(.L_x_18) ;  /* 0x000000010ad07547 */ /* 0x000fea000b800000 */
[----:B------:R-:W1:Y:S01]  /*12a0*/  LDCU.128 UR20, c[0x0][0xb10] ;  /* 0x00016200ff1477ac */ /* 0x000e620008000c00 */
[----:B------:R-:W2:Y:S01]  /*12b0*/  LDCU UR12, c[0x0][0x370] ;  /* 0x00006e00ff0c77ac */ /* 0x000ea20008000800 */
[----:B------:R-:W3:Y:S01]  /*12c0*/  LDCU UR5, c[0x0][0x374] ;  /* 0x00006e80ff0577ac */ /* 0x000ee20008000800 */
[----:B------:R-:W4:Y:S01]  /*12d0*/  LDCU UR25, c[0x0][0xb0c] ;  /* 0x00016180ff1977ac */ /* 0x000f220008000800 */
[----:B------:R-:W4:Y:S01]  /*12e0*/  LDCU UR4, c[0x0][0xb20] ;  /* 0x00016400ff0477ac */ /* 0x000f220008000800 */
[----:B------:R-:W4:Y:S01]  /*12f0*/  LDCU.64 UR16, c[0x0][0xb28] ;  /* 0x00016500ff1077ac */ /* 0x000f220008000a00 */
[----:B-1----:R-:W-:Y:S02]  /*1300*/  UISETP.NE.AND UP0, UPT, UR22, 0x1, UPT ;  /* 0x000000011600788c */ /* 0x002fe4000bf05270 */
[----:B---3--:R-:W-:Y:S02]  /*1310*/  UIMAD.WIDE.U32 UR6, UR5, UR23, URZ ;  /* 0x00000017050672a5 */ /* 0x008fe4000f8e00ff */
[----:B--2---:R-:W-:-:S02]  /*1320*/  UIMAD.WIDE.U32 UR8, UR12, UR20, URZ ;  /* 0x000000140c0872a5 */ /* 0x004fc4000f8e00ff */
[----:B----4-:R-:W-:Y:S02]  /*1330*/  UISETP.NE.AND UP1, UPT, UR25, 0x1, UPT ;  /* 0x000000011900788c */ /* 0x010fe4000bf25270 */
[----:B------:R-:W-:Y:S01]  /*1340*/  UISETP.NE.AND UP2, UPT, UR18, 0x1, UPT ;  /* 0x000000011200788c */ /* 0x000fe2000bf45270 */
[----:B------:R-:W-:Y:S02]  /*1350*/  UMOV UR6, UR7 ;  /* 0x0000000700067c82 */ /* 0x000fe40008000000 */
[----:B------:R-:W-:Y:S01]  /*1360*/  UMOV UR8, UR9 ;  /* 0x0000000900087c82 */ /* 0x000fe20008000000 */
[----:B------:R-:W-:Y:S02]  /*1370*/  @UP0 USHF.R.U32.HI UR5, URZ, UR4, UR6 ;  /* 0x00000004ff050299 */ /* 0x000fe40008011606 */
[----:B------:R-:W-:Y:S02]  /*1380*/  UIMAD.WIDE.U32 UR14, UR45, UR23, URZ ;  /* 0x000000172d0e72a5 */ /* 0x000fe4000f8e00ff */
[----:B------:R-:W-:-:S02]  /*1390*/  UIMAD.WIDE.U32 UR6, UR5, UR16, URZ ;  /* 0x00000010050672a5 */ /* 0x000fc4000f8e00ff */
[----:B------:R-:W-:Y:S02]  /*13a0*/  @UP1 USHF.R.U32.HI UR12, URZ, UR21, UR8 ;  /* 0x00000015ff0c1299 */ /* 0x000fe40008011608 */
[----:B------:R-:W-:Y:S02]  /*13b0*/  UIMAD.WIDE.U32 UR10, UR19, UR20, URZ ;  /* 0x00000014130a72a5 */ /* 0x000fe4000f8e00ff */
[----:B------:R-:W-:Y:S01]  /*13c0*/  UIMAD.WIDE.U32 UR8, UR12, UR16, URZ ;  /* 0x000000100c0872a5 */ /* 0x000fe2000f8e00ff */
[----:B------:R-:W-:Y:S01]  /*13d0*/  UMOV UR14, UR15 ;  /* 0x0000000f000e7c82 */ /* 0x000fe20008000000 */
[----:B------:R-:W-:Y:S01]  /*13e0*/  UMOV UR6, UR7 ;  /* 0x0000000700067c82 */ /* 0x000fe20008000000 */
[----:B------:R-:W-:Y:S02]  /*13f0*/  USHF.R.U32.HI UR14, URZ, UR4, UR14 ;  /* 0x00000004ff0e7299 */ /* 0x000fe4000801160e */
[----:B------:R-:W-:Y:S01]  /*1400*/  @UP2 USHF.R.U32.HI UR5, URZ, UR17, UR6 ;  /* 0x00000011ff052299 */ /* 0x000fe20008011606 */
[----:B------:R-:W-:-:S02]  /*1410*/  UMOV UR10, UR11 ;  /* 0x0000000b000a7c82 */ /* 0x000fc40008000000 */
[----:B------:R-:W-:Y:S01]  /*1420*/  UMOV UR6, UR9 ;  /* 0x0000000900067c82 */ /* 0x000fe20008000000 */
[----:B------:R-:W-:Y:S02]  /*1430*/  USHF.R.U32.HI UR10, URZ, UR21, UR10 ;  /* 0x00000015ff0a7299 */ /* 0x000fe4000801160a */
[----:B------:R-:W-:Y:S02]  /*1440*/  @UP2 USHF.R.U32.HI UR12, URZ, UR17, UR6 ;  /* 0x00000011ff0c2299 */ /* 0x000fe40008011606 */
[----:B------:R-:W-:Y:S02]  /*1450*/  USEL UR4, UR45, UR14, !UP0 ;  /* 0x0000000e2d047287 */ /* 0x000fe4000c000000 */
[----:B------:R-:W-:Y:S02]  /*1460*/  UIMAD UR6, UR5, UR18, URZ ;  /* 0x00000012050672a4 */ /* 0x000fe4000f8e02ff */
[----:B------:R-:W-:Y:S02]  /*1470*/  USEL UR5, UR19, UR10, !UP1 ;  /* 0x0000000a13057287 */ /* 0x000fe4000c800000 */
[----:B------:R-:W-:-:S02]  /*1480*/  UIMAD UR8, UR12, UR18, URZ ;  /* 0x000000120c0872a4 */ /* 0x000fc4000f8e02ff */
[----:B------:R-:W-:Y:S02]  /*1490*/  UISETP.GE.AND UP0, UPT, UR4, UR6, UPT ;  /* 0x000000060400728c */ /* 0x000fe4000bf06270 */
[----:B------:R-:W-:Y:S02]  /*14a0*/  UIMAD.WIDE.U32 UR6, UR4, UR16, URZ ;  /* 0x00000010040672a5 */ /* 0x000fe4000f8e00ff */
[----:B------:R-:W-:Y:S02]  /*14b0*/  UISETP.GE.OR UP0, UPT, UR5, UR8, UP0 ;  /* 0x000000080500728c */ /* 0x000fe40008706670 */
[----:B------:R-:W-:Y:S02]  /*14c0*/  UIMAD.WIDE.U32 UR8, UR5, UR16, URZ ;  /* 0x00000010050872a5 */ /* 0x000fe4000f8e00ff */
[----:B------:R-:W-:Y:S02]  /*14d0*/  USHF.R.U32.HI UR7, URZ, UR17, UR7 ;  /* 0x00000011ff077299 */ /* 0x000fe40008011607 */
[----:B------:R-:W-:-:S02]  /*14e0*/  UIADD3 UR10, UPT, UPT, -UR4, URZ, URZ ;  /* 0x000000ff040a7290 */ /* 0x000fc4000fffe1ff */
[----:B------:R-:W-:Y:S02]  /*14f0*/  USEL UR7, UR4, UR7, !UP2 ;  /* 0x0000000704077287 */ /* 0x000fe4000d000000 */
[----:B------:R-:W-:Y:S01]  /*1500*/  UIADD3 UR46, UPT, UPT, -UR5, URZ, URZ ;  /* 0x000000ff052e7290 */ /* 0x000fe2000fffe1ff */
[----:B------:R-:W-:Y:S01]  /*1510*/  @!UP0 UMOV UR6, UR9 ;  /* 0x0000000900068c82 */ /* 0x000fe20008000000 */
[----:B------:R-:W-:Y:S02]  /*1520*/  UIADD3 UR8, UPT, UPT, -UR7, URZ, URZ ;  /* 0x000000ff07087290 */ /* 0x000fe4000fffe1ff */
[----:B------:R-:W-:Y:S02]  /*1530*/  @!UP0 USHF.R.U32.HI UR6, URZ, UR17, UR6 ;  /* 0x00000011ff068299 */ /* 0x000fe40008011606 */
[----:B------:R-:W-:Y:S02]  /*1540*/  UIMAD UR8, UR18, UR8, UR4 ;  /* 0x00000008120872a4 */ /* 0x000fe4000f8e0204 */
[----:B------:R-:W-:-:S02]  /*1550*/  @!UP0 USEL UR6, UR5, UR6, !UP2 ;  /* 0x0000000605068287 */ /* 0x000fc4000d000000 */
[----:B------:R-:W-:Y:S02]  /*1560*/  UIMAD UR45, UR22, UR10, UR45 ;  /* 0x0000000a162d72a4 */ /* 0x000fe4000f8e022d */
[----:B------:R-:W-:Y:S02]  /*1570*/  @!UP0 UIADD3 UR7, UPT, UPT, UR7, -UR6, URZ ;  /* 0x8000000607078290 */ /* 0x000fe4000fffe0ff */
[----:B------:R-:W-:Y:S02]  /*1580*/  @!UP0 UIMAD UR6, UR8, UR12, UR6 ;  /* 0x0000000c080682a4 */ /* 0x000fe4000f8e0206 */
[----:B------:R-:W-:Y:S02]  /*1590*/  @!UP0 UIMAD UR4, UR7, UR18, UR5 ;  /* 0x00000012070482a4 */ /* 0x000fe4000f8e0205 */
[----:B------:R-:W-:Y:S02]  /*15a0*/  UIMAD UR46, UR25, UR46, UR19 ;  /* 0x0000002e192e72a4 */ /* 0x000fe4000f8e0213 */
[----:B------:R-:W-:Y:S01]  /*15b0*/  UIMAD UR45, UR4, UR22, UR45 ;  /* 0x00000016042d72a4 */ /* 0x000fe2000f8e022d */
[----:B------:R-:W-:-:S02]  /*15c0*/  @!UP0 UMOV UR5, UR6 ;  /* 0x0000000600058c82 */ /* 0x000fc40008000000 */
[----:B------:R-:W-:-:S12]  /*15d0*/  UIMAD UR46, UR5, UR25, UR46 ;  /* 0x00000019052e72a4 */ /* 0x000fd8000f8e022e */
.L_x_18:
[----:B------:R-:W-:Y:S02]  /*15e0*/  UISETP.NE.AND UP1, UPT, UR26, 0x1, UPT ;  /* 0x000000011a00788c */ /* 0x000fe4000bf25270 */
[----:B------:R-:W-:Y:S02]  /*15f0*/  UISETP.NE.AND UP0, UPT, UR13, 0x2, UPT ;  /* 0x000000020d00788c */ /* 0x000fe4000bf05270 */
[----:B------:R-:W-:Y:S02]  /*1600*/  ULOP3.LUT UR28, UR28, 0x400, URZ, 0xc0, !UPT ;  /* 0x000004001c1c7892 */ /* 0x000fe4000f8ec0ff */
[----:B------:R-:W-:-:S03]  /*1610*/  USHF.L.U32 UR24, UR30, UR24, URZ ;  /* 0x000000181e187299 */ /* 0x000fc600080006ff */
[----:B------:R-:W-:Y:S09]  /*1620*/  BRA.U UP1, `(.L_x_19) ;  /* 0x0000000101447547 */ /* 0x000ff2000b800000 */
[----:B------:R-:W1:Y:S01]  /*1630*/  LDCU.128 UR8, c[0x0][0xb10] ;  /* 0x00016200ff0877ac */ /* 0x000e620008000c00 */
[----:B------:R-:W2:Y:S01]  /*1640*/  LDCU UR12, c[0x0][0xb0c] ;  /* 0x00016180ff0c77ac */ /* 0x000ea20008000800 */
[----:B------:R-:W3:Y:S01]  /*1650*/  LDCU UR14, c[0x0][0xb20] ;  /* 0x00016400ff0e77ac */ /* 0x000ee20008000800 */
[----:B-1----:R-:W-:Y:S02]  /*1660*/  UIMAD.WIDE.U32 UR6, UR46, UR8, URZ ;  /* 0x000000082e0672a5 */ /* 0x002fe4000f8e00ff */
[----:B------:R-:W-:Y:S02]  /*1670*/  UIMAD.WIDE.U32 UR4, UR45, UR11, URZ ;  /* 0x0000000b2d0472a5 */ /* 0x000fe4000f8e00ff */
[----:B--2---:R-:W-:Y:S02]  /*1680*/  UISETP.NE.AND UP2, UPT, UR12, 0x1, UPT ;  /* 0x000000010c00788c */ /* 0x004fe4000bf45270 */
[----:B------:R-:W-:Y:S01]  /*1690*/  UISETP.NE.AND UP1, UPT, UR10, 0x1, UPT ;  /* 0x000000010a00788c */ /* 0x000fe2000bf25270 */
[----:B------:R-:W-:-:S02]  /*16a0*/  UMOV UR6, UR7 ;  /* 0x0000000700067c82 */ /* 0x000fc40008000000 */
[----:B------:R-:W-:Y:S01]  /*16b0*/  UMOV UR4, UR5 ;  /* 0x0000000500047c82 */ /* 0x000fe20008000000 */
[----:B------:R-:W-:Y:S02]  /*16c0*/  USHF.R.U32.HI UR6, URZ, UR9, UR6 ;  /* 0x00000009ff067299 */ /* 0x000fe40008011606 */
[----:B---3--:R-:W-:Y:S02]  /*16d0*/  USHF.R.U32.HI UR4, URZ, UR14, UR4 ;  /* 0x0000000eff047299 */ /* 0x008fe40008011604 */
[----:B------:R-:W-:Y:S02]  /*16e0*/  USEL UR5, UR46, UR6, !UP2 ;  /* 0x000000062e057287 */ /* 0x000fe4000d000000 */
[----:B------:R-:W-:-:S04]  /*16f0*/  USEL UR4, UR45, UR4, !UP1 ;  /* 0x000000042d047287 */ /* 0x000fc8000c800000 */
[----:B------:R-:W-:Y:S02]  /*1700*/  UIADD3 UR6, UPT, UPT, -UR4, UR5, URZ ;  /* 0x0000000504067290 */ /* 0x000fe4000fffe1ff */
[----:B------:R-:W-:Y:S02]  /*1710*/  UIADD3 UR4, UPT, UPT, UR4, -UR5, URZ ;  /* 0x8000000504047290 */ /* 0x000fe4000fffe0ff */
[----:B------:R-:W-:Y:S02]  /*1720*/  UIMAD UR45, UR6, UR10, UR45 ;  /* 0x0000000a062d72a4 */ /* 0x000fe4000f8e022d */
[----:B------:R-:W-:-:S12]  /*1730*/  UIMAD UR46, UR4, UR12, UR46 ;  /* 0x0000000c042e72a4 */ /* 0x000fd8000f8e022e */
.L_x_19:
[----:B------:R-:W-:Y:S05]  /*1740*/  BRA.U !UP5, `(.L_x_20) ;  /* 0x000000010d0c7547 */ /* 0x000fea000b800000 */
[----:B------:R-:W-:Y:S01]  /*1750*/  UCGABAR_WAIT ;  /* 0x0000000000007dc7 */ /* 0x000fe20008000000 */
[----:B------:R-:W-:Y:S01]  /*1760*/  CCTL.IVALL ;  /* 0x00000000ff00798f */ /* 0x000fe20002000000 */
[----:B------:R-:W-:Y:S05]  /*1770*/  BRA `(.L_x_21) ;  /* 0x0000000000047947 */ /* 0x000fea0003800000 */
.L_x_20:
[----:B------:R-:W-:Y:S06]  /*1780*/  BAR.SYNC.DEFER_BLOCKING 0x0 ;  /* 0x0000000000007b1d */ /* 0x000fec0000010000 */
.L_x_21:
[----:B------:R-:W-:Y:S05]  /*1790*/  BRA.U UP0, `(.L_x_22) ;  /* 0x0000001500047547 */ /* 0x000fea000b800000 */
[----:B------:R-:W1:Y:S01]  /*17a0*/  LDCU UR6, c[0x0][0x38c] ;  /* 0x00007180ff0677ac */ /* 0x000e620008000800 */
[----:B------:R-:W2:Y:S01]  /*17b0*/  S2UR UR8, SR_CgaCtaId ;  /* 0x00000000000879c3 */ /* 0x000ea20000008800 */
[----:B------:R-:W-:Y:S01]  /*17c0*/  PLOP3.LUT P1, PT, PT, PT, UP3, 0x80, 0x8 ;  /* 0x000000000008781c */ /* 0x000fe20003f2f038 */
[----:B------:R-:W-:Y:S01]  /*17d0*/  IMAD.MOV.U32 R12, RZ, RZ, 0x1 ;  /* 0x00000001ff0c7424 */ /* 0x000fe200078e00ff */
[----:B------:R-:W-:Y:S01]  /*17e0*/  USHF.L.U32 UR47, UR19, 0x6, URZ ;  /* 0x00000006132f7899 */ /* 0x000fe200080006ff */
[----:B------:R-:W-:Y:S01]  /*17f0*/  ISETP.NE.AND P2, PT, R0, RZ, P3 ;  /* 0x000000ff0000720c */ /* 0x000fe20001f45270 */
[----:B------:R-:W-:Y:S01]  /*1800*/  UMOV UR7, 0x400 ;  /* 0x0000040000077882 */ /* 0x000fe20000000000 */
[----:B------:R-:W-:Y:S01]  /*1810*/  UISETP.NE.AND UP1, UPT, UR13, URZ, UPT ;  /* 0x000000ff0d00728c */ /* 0x000fe2000bf25270 */
[----:B------:R-:W-:Y:S01]  /*1820*/  PLOP3.LUT P1, PT, P1, PT, PT, 0x8, 0x80 ;  /* 0x000000000080781c */ /* 0x000fe20000f2e170 */
[----:B------:R-:W-:Y:S01]  /*1830*/  USHF.L.U32 UR44, UR19, 0x5, URZ ;  /* 0x00000005132c7899 */ /* 0x000fe200080006ff */
[----:B------:R-:W-:Y:S01]  /*1840*/  CS2R R10, SRZ ;  /* 0x00000000000a7805 */ /* 0x000fe2000001ff00 */
[----:B------:R-:W-:Y:S01]  /*1850*/  ULOP3.LUT UR47, UR47, 0x40, URZ, 0xc0, !UPT ;  /* 0x000000402f2f7892 */ /* 0x000fe2000f8ec0ff */
[----:B------:R-:W-:Y:S01]  /*1860*/  IMAD.MOV.U32 R9, RZ, RZ, RZ ;  /* 0x000000ffff097224 */ /* 0x000fe200078e00ff */
[----:B------:R-:W3:Y:S01]  /*1870*/  LDCU UR39, c[0x0][0x370] ;  /* 0x00006e00ff2777ac */ /* 0x000ee20008000800 */
[----:B------:R-:W-:Y:S01]  /*1880*/  IMAD.MOV.U32 R8, RZ, RZ, 0x1 ;  /* 0x00000001ff087424 */ /* 0x000fe200078e00ff */
[----:B------:R-:W4:Y:S01]  /*1890*/  LDCU.64 UR26, c[0x0][0x348] ;  /* 0x00006900ff1a77ac */ /* 0x000f220008000a00 */
[----:B-1----:R-:W-:-:S02]  /*18a0*/  UIADD3 UR5, UPT, UPT, UR6, 0x1f, URZ ;  /* 0x0000001f06057890 */ /* 0x002fc4000fffe0ff */
[----:B------:R-:W-:Y:S02]  /*18b0*/  UIADD3 UR49, UPT, UPT, UR6, 0x3e, URZ ;  /* 0x0000003e06317890 */ /* 0x000fe4000fffe0ff */
[----:B------:R-:W-:Y:S02]  /*18c0*/  USHF.R.S32.HI UR4, URZ, 0x1f, UR5 ;  /* 0x0000001fff047899 */ /* 0x000fe40008011405 */
[----:B--2---:R-:W-:Y:S02]  /*18d0*/  ULEA UR13, UR8, UR7, 0x18 ;  /* 0x00000007080d7291 */ /* 0x004fe4000f8ec0ff */
[----:B------:R-:W-:Y:S02]  /*18e0*/  ULEA.HI UR4, UR4, UR5, URZ, 0x5 ;  /* 0x0000000504047291 */ /* 0x000fe4000f8f28ff */
[----:B------:R-:W-:Y:S02]  /*18f0*/  UIADD3 UR5, UPT, UPT, UR6, -0x1, URZ ;  /* 0xffffffff06057890 */ /* 0x000fe4000fffe0ff */
[----:B------:R-:W-:-:S02]  /*1900*/  USHF.R.S32.HI UR42, URZ, 0x5, UR4 ;  /* 0x00000005ff2a7899 */ /* 0x000fc40008011404 */
[----:B------:R-:W-:Y:S02]  /*1910*/  UISETP.GE.U32.AND UP2, UPT, UR5, -0x3f, UPT ;  /* 0xffffffc10500788c */ /* 0x000fe4000bf46070 */
[----:B------:R-:W-:Y:S01]  /*1920*/  UISETP.LT.U32.AND UP0, UPT, UR42, 0x5, UPT ;  /* 0x000000052a00788c */ /* 0x000fe2000bf01070 */
[----:B------:R-:W1:Y:S03]  /*1930*/  LDCU UR38, c[0x0][0x374] ;  /* 0x00006e80ff2677ac */ /* 0x000e660008000800 */
[----:B------:R-:W-:Y:S02]  /*1940*/  USEL UR41, UR42, 0x5, UP0 ;  /* 0x000000052a297887 */ /* 0x000fe40008000000 */
[----:B------:R-:W-:Y:S02]  /*1950*/  ULOP3.LUT UR44, UR44, 0x20, URZ, 0xc0, !UPT ;  /* 0x000000202c2c7892 */ /* 0x000fe4000f8ec0ff */
[----:B------:R-:W-:-:S02]  /*1960*/  UIADD3 UR4, UPT, UPT, UR41, -0x1, URZ ;  /* 0xffffffff29047890 */ /* 0x000fc4000fffe0ff */
[----:B------:R-:W-:Y:S02]  /*1970*/  @UP2 UIADD3 UR4, UPT, UPT, UR41, URZ, URZ ;  /* 0x000000ff29042290 */ /* 0x000fe4000fffe0ff */
[----:B------:R-:W-:Y:S02]  /*1980*/  USEL UR21, UR34, 0x2, UP1 ;  /* 0x0000000222157887 */ /* 0x000fe40008800000 */
[----:B------:R-:W-:Y:S02]  /*1990*/  UIADD3 UR30, UPT, UPT, UR13, 0x2400, UR28 ;  /* 0x000024000d1e7890 */ /* 0x000fe4000fffe01c */
[----:B------:R-:W-:Y:S02]  /*19a0*/  ULEA.HI UR47, UR28, UR47, URZ, 0x1b ;  /* 0x0000002f1c2f7291 */ /* 0x000fe4000f8fd8ff */
[----:B------:R-:W-:Y:S02]  /*19b0*/  UIADD3 UR48, UPT, UPT, UR42, -UR41, URZ ;  /* 0x800000292a307290 */ /* 0x000fe4000fffe0ff */
[----:B------:R-:W-:-:S02]  /*19c0*/  UIADD3 UR29, UPT, UPT, UR4, 0x1, URZ ;  /* 0x00000001041d7890 */ /* 0x000fc4000fffe0ff */
[----:B------:R-:W-:Y:S01]  /*19d0*/  UIADD3 UR43, UPT, UPT, -UR4, URZ, URZ ;  /* 0x000000ff042b7290 */ /* 0x000fe2000fffe1ff */
[----:B-1-34-:R-:W-:-:S11]  /*19e0*/  UMOV UR6, URZ ;  /* 0x000000ff00067c82 */ /* 0x01afd60008000000 */
.L_x_42:
[----:B------:R-:W1:Y:S02]  /*19f0*/  S2UR UR4, SR_CgaCtaId ;  /* 0x00000000000479c3 */ /* 0x000e640000008800 */
[----:B-1----:R-:W-:-:S09]  /*1a00*/  UISETP.NE.AND UP0, UPT, UR4, URZ, UPT ;  /* 0x000000ff0400728c */ /* 0x002fd2000bf05270 */
[----:B------:R-:W-:Y:S05]  /*1a10*/  BRA.U UP0, `(.L_x_23) ;  /* 0x0000000100287547 */ /* 0x000fea000b800000 */
[----:B------:R-:W-:Y:S02]  /*1a20*/  LEA R0, R9, UR13, 0x3 ;  /* 0x0000000d09007c11 */ /* 0x000fe4000f8e18ff */
[----:B------:R-:W-:-:S04]  /*1a30*/  SHF.L.U32 R2, R8, 0x1f, RZ ;  /* 0x0000001f08027819 */ /* 0x000fc800000006ff */
[----:B------:R-:W1:Y:S02]  /*1a40*/  SYNCS.PHASECHK.TRANS64.TRYWAIT P0, [R0+URZ+0xe0], R2 ;  /* 0x0000e002000075a7 */ /* 0x000e6400080011ff */
[----:B-1----:R-:W-:Y:S05]  /*1a50*/  @!P0 BRA `(.L_x_24) ;  /* 0x0000005000c88947 */ /* 0x002fea0003800000 */
.L_x_114:
[----:B------:R-:W-:Y:S01]  /*1a60*/  VIADD R9, R9, 0x1 ;  /* 0x0000000109097836 */ /* 0x000fe20000000000 */
[----:B------:R1:W-:Y:S04]  /*1a70*/  SYNCS.ARRIVE.TRANS64.A1T0 RZ, [R0+URZ+0xd0], RZ ;  /* 0x0000d0ff00ff79a7 */ /* 0x0003e800081000ff */
[----:B------:R-:W-:-:S04]  /*1a80*/  ISETP.NE.AND P0, PT, R9, 0x2, PT ;  /* 0x000000020900780c */ /* 0x000fc80003f05270 */
[----:B------:R-:W-:Y:S02]  /*1a90*/  SEL R9, R9, RZ, P0 ;  /* 0x000000ff09097207 */ /* 0x000fe40000000000 */
[----:B-1----:R-:W-:-:S04]  /*1aa0*/  SEL R0, RZ, 0x1, P0 ;  /* 0x00000001ff007807 */ /* 0x002fc80000000000 */
[----:B------:R-:W-:-:S07]  /*1ab0*/  LOP3.LUT R8, R8, R0, RZ, 0x3c, !PT ;  /* 0x0000000008087212 */ /* 0x000fce00078e3cff */
.L_x_23:
[----:B------:R-:W-:Y:S01]  /*1ac0*/  ULEA UR4, UR6, UR13, 0x3 ;  /* 0x0000000d06047291 */ /* 0x000fe2000f8e18ff */
[----:B------:R-:W-:Y:S01]  /*1ad0*/  SHF.L.U32 R0, R12, 0x1f, RZ ;  /* 0x0000001f0c007819 */ /* 0x000fe200000006ff */
[----:B------:R-:W-:Y:S02]  /*1ae0*/  UISETP.GE.U32.AND UP0, UPT, UR49, 0x3f, UPT ;  /* 0x0000003f3100788c */ /* 0x000fe4000bf06070 */
[----:B------:R-:W-:Y:S01]  /*1af0*/  ULEA UR11, UR45, UR44, 0x6 ;  /* 0x0000002c2d0b7291 */ /* 0x000fe2000f8e30ff */
[----:B------:R-:W-:-:S04]  /*1b00*/  UMOV UR7, URZ ;  /* 0x000000ff00077c82 */ /* 0x000fc80008000000 */
[----:B------:R1:W2:Y:S01]  /*1b10*/  SYNCS.PHASECHK.TRANS64.TRYWAIT P0, [UR4+0x28], R0 ;  /* 0x00002800ff0075a7 */ /* 0x0002a20008001104 */
[----:B------:R-:W-:-:S04]  /*1b20*/  ULEA.HI UR4, UR46, UR46, URZ, 0x1 ;  /* 0x0000002e2e047291 */ /* 0x000fc8000f8f08ff */
[----:B------:R-:W-:-:S04]  /*1b30*/  USHF.L.U32 UR4, UR4, 0x6, URZ ;  /* 0x0000000604047899 */ /* 0x000fc800080006ff */
[----:B------:R-:W-:-:S04]  /*1b40*/  ULOP3.LUT UR35, UR4, 0xffffff80, URZ, 0xc0, !UPT ;  /* 0xffffff8004237892 */ /* 0x000fc8000f8ec0ff */
[----:B------:R-:W-:Y:S01]  /*1b50*/  UIADD3 UR35, UPT, UPT, UR47, UR35, URZ ;  /* 0x000000232f237290 */ /* 0x000fe2000fffe0ff */
[----:B------:R-:W-:Y:S11]  /*1b60*/  BRA.U !UP0, `(.L_x_25) ;  /* 0x0000000108c47547 */ /* 0x000ff6000b800000 */
[----:B------:R-:W-:Y:S01]  /*1b70*/  UMOV UR16, UR43 ;  /* 0x0000002b00107c82 */ /* 0x000fe20008000000 */
[----:B------:R-:W-:Y:S01]  /*1b80*/  UMOV UR4, UR6 ;  /* 0x0000000600047c82 */ /* 0x000fe20008000000 */
[----:B------:R-:W-:-:S05]  /*1b90*/  UMOV UR34, URZ ;  /* 0x000000ff00227c82 */ /* 0x000fca0008000000 */
.L_x_31:
[----:B------:R-:W-:Y:S01]  /*1ba0*/  ULEA UR33, UR4, UR13, 0x3 ;  /* 0x0000000d04217291 */ /* 0x000fe2000f8e18ff */
[----:B------:R-:W-:Y:S01]  /*1bb0*/  @P3 MOV R2, 0x1800 ;  /* 0x0000180000023802 */ /* 0x000fe20000000f00 */
[----:B--234-:R-:W-:Y:S10]  /*1bc0*/  @P0 BRA `(.L_x_26) ;  /* 0x00000000000c0947 */ /* 0x01cff40003800000 */
[----:B------:R-:W-:-:S04]  /*1bd0*/  SHF.L.U32 R3, R12, 0x1f, RZ ;  /* 0x0000001f0c037819 */ /* 0x000fc800000006ff */
[----:B------:R-:W2:Y:S02]  /*1be0*/  SYNCS.PHASECHK.TRANS64.TRYWAIT P0, [UR33+0x28], R3 ;  /* 0x00002803ff0075a7 */ /* 0x000ea40008001121 */
[----:B--2---:R-:W-:Y:S05]  /*1bf0*/  @!P0 BRA `(.L_x_27) ;  /* 0x0000005000748947 */ /* 0x004fea0003800000 */
.L_x_26:
[----:B------:R2:W-:Y:S01]  /*1c00*/  @P3 SYNCS.ARRIVE.TRANS64 RZ, [UR33], R2 ;  /* 0x00000002ffff39a7 */ /* 0x0005e20008000021 */
[----:B------:R-:W-:Y:S02]  /*1c10*/  ULOP3.LUT UR5, UR21, 0x2, URZ, 0xfc, !UPT ;  /* 0x0000000215057892 */ /* 0x000fe4000f8efcff */
[----:B------:R-:W-:Y:S02]  /*1c20*/  UIADD3 UR16, UPT, UPT, UR16, 0x1, URZ ;  /* 0x0000000110107890 */ /* 0x000fe4000fffe0ff */
[----:B------:R-:W-:Y:S02]  /*1c30*/  UISETP.NE.AND UP0, UPT, UR5, 0x2, UPT ;  /* 0x000000020500788c */ /* 0x000fe4000bf05270 */
[----:B------:R-:W-:-:S07]  /*1c40*/  UISETP.NE.AND UP2, UPT, UR16, 0x1, UPT ;  /* 0x000000011000788c */ /* 0x000fce000bf45270 */
[----:B------:R-:W-:Y:S05]  /*1c50*/  BRA.U UP0, `(.L_x_28) ;  /* 0x0000000100047547 */ /* 0x000fea000b800000 */
[----:B------:R-:W-:Y:S05]  /*1c60*/  BPT.TRAP 0x1 ;  /* 0x000000040000795c */ /* 0x000fea0000300000 */
.L_x_28:
[----:B------:R-:W-:Y:S04]  /*1c70*/  BSSY.RECONVERGENT B0, `(.L_x_29) ;  /* 0x0000003000007945 */ /* 0x000fe80003800200 */
[----:B------:R-:W-:Y:S05]  /*1c80*/  @!P2 BRA `(.L_x_30) ;  /* 0x000000000004a947 */ /* 0x000fea0003800000 */
[----:B------:R-:W-:Y:S05]  /*1c90*/  BPT.TRAP 0x1 ;  /* 0x000000040000795c */ /* 0x000fea0000300000 */
.L_x_30:
[----:B------:R-:W-:Y:S05]  /*1ca0*/  BSYNC.RECONVERGENT B0 ;  /* 0x0000000000007941 */ /* 0x000fea0003800200 */
.L_x_29:
[----:B------:R-:W-:Y:S02]  /*1cb0*/  UIADD3 UR5, UPT, UPT, UR4, 0x1, URZ ;  /* 0x0000000104057890 */ /* 0x000fe4000fffe0ff */
[----:B------:R-:W-:Y:S02]  /*1cc0*/  ULEA UR32, UR4, UR28, 0xb ;  /* 0x0000001c04207291 */ /* 0x000fe4000f8e58ff */
[----:B------:R-:W-:Y:S02]  /*1cd0*/  UISETP.NE.AND UP0, UPT, UR5, 0x5, UPT ;  /* 0x000000050500788c */ /* 0x000fe4000bf05270 */
[----:B------:R-:W-:Y:S02]  /*1ce0*/  UIADD3 UR14, UP1, UPT, UR26, 0x80, URZ ;  /* 0x000000801a0e7890 */ /* 0x000fe4000ff3e0ff */
[----:B------:R-:W-:Y:S02]  /*1cf0*/  USEL UR7, URZ, 0x1, UP0 ;  /* 0x00000001ff077887 */ /* 0x000fe40008000000 */
[----:B------:R-:W-:-:S02]  /*1d00*/  USEL UR6, UR5, URZ, UP0 ;  /* 0x000000ff05067287 */ /* 0x000fc40008000000 */
[----:B------:R-:W-:Y:S02]  /*1d10*/  ULEA UR8, UR4, UR13, 0xa ;  /* 0x0000000d04087291 */ /* 0x000fe4000f8e50ff */
[----:B------:R-:W-:Y:S01]  /*1d20*/  ULEA UR5, UR6, UR13, 0x3 ;  /* 0x0000000d06057291 */ /* 0x000fe2000f8e18ff */
[----:B------:R-:W-:Y:S01]  /*1d30*/  LOP3.LUT R12, R12, UR7, RZ, 0x3c, !PT ;  /* 0x000000070c0c7c12 */ /* 0x000fe2000f8e3cff */
[----:B------:R-:W-:Y:S02]  /*1d40*/  UIADD3 UR4, UP0, UPT, UR26, 0x180, URZ ;  /* 0x000001801a047890 */ /* 0x000fe4000ff1e0ff */
[----:B------:R-:W-:Y:S01]  /*1d50*/  ULOP3.LUT UR33, UR33, 0xfefffff8, URZ, 0xc0, !UPT ;  /* 0xfefffff821217892 */ /* 0x000fe2000f8ec0ff */
[----:B-1----:R-:W-:Y:S01]  /*1d60*/  SHF.L.U32 R0, R12, 0x1f, RZ ;  /* 0x0000001f0c007819 */ /* 0x002fe200000006ff */
[----:B------:R-:W-:Y:S02]  /*1d70*/  UIADD3.X UR15, UPT, UPT, URZ, UR27, URZ, UP1, !UPT ;  /* 0x0000001bff0f7290 */ /* 0x000fe40008ffe4ff */
[----:B------:R-:W-:Y:S01]  /*1d80*/  UIADD3 UR32, UPT, UPT, UR13, 0x2400, UR32 ;  /* 0x000024000d207890 */ /* 0x000fe2000fffe020 */
[----:B------:R3:W4:Y:S01]  /*1d90*/  SYNCS.PHASECHK.TRANS64.TRYWAIT P0, [UR5+0x28], R0 ;  /* 0x00002800ff0075a7 */ /* 0x0007220008001105 */
[----:B------:R-:W-:-:S02]  /*1da0*/  UPRMT UR7, URZ, 0x5410, UR24 ;  /* 0x00005410ff077896 */ /* 0x000fc40008000018 */
[----:B------:R-:W-:Y:S02]  /*1db0*/  UIADD3 UR8, UPT, UPT, UR8, 0x4c00, URZ ;  /* 0x00004c0008087890 */ /* 0x000fe4000fffe0ff */
[----:B------:R-:W-:Y:S01]  /*1dc0*/  UIADD3.X UR5, UPT, UPT, URZ, UR27, URZ, UP0, !UPT ;  /* 0x0000001bff057290 */ /* 0x000fe200087fe4ff */
[----:B------:R-:W-:Y:S01]  /*1dd0*/  UMOV UR18, 0x0 ;  /* 0x0000000000127882 */ /* 0x000fe20000000000 */
[----:B------:R-:W-:Y:S01]  /*1de0*/  UMOV UR19, 0x10000000 ;  /* 0x1000000000137882 */ /* 0x000fe20000000000 */
[----:B------:R-:W-:Y:S01]  /*1df0*/  UMOV UR10, UR34 ;  /* 0x00000022000a7c82 */ /* 0x000fe20008000000 */
[----:B------:R-:W-:Y:S01]  /*1e00*/  UMOV UR12, UR36 ;  /* 0x00000024000c7c82 */ /* 0x000fe20008000000 */
[----:B------:R-:W-:Y:S01]  /*1e10*/  UMOV UR9, UR33 ;  /* 0x0000002100097c82 */ /* 0x000fe20008000000 */
[----:B------:R1:W-:Y:S03]  /*1e20*/  UTMALDG.3D.MULTICAST.2CTA [UR32], [UR14], UR7, desc[UR18] ;  /* 0x000012200e0073b4 */ /* 0x0003e60008211807 */
[----:B------:R2:W-:Y:S01]  /*1e30*/  UTMALDG.3D.2CTA [UR8], [UR4], desc[UR18] ;  /* 0x00001208040075b4 */ /* 0x0005e20008211000 */
[----:B-1----:R-:W-:Y:S01]  /*1e40*/  UIADD3 UR34, UPT, UPT, UR34, 0x20, URZ ;  /* 0x0000002022227890 */ /* 0x002fe2000fffe0ff */
[----:B------:R-:W-:Y:S01]  /*1e50*/  UMOV UR7, UR29 ;  /* 0x0000001d00077c82 */ /* 0x000fe20008000000 */
[----:B--2---:R-:W-:Y:S01]  /*1e60*/  UMOV UR4, UR6 ;  /* 0x0000000600047c82 */ /* 0x004fe20008000000 */
[----:B------:R-:W-:Y:S09]  /*1e70*/  BRA.U UP2, `(.L_x_31) ;  /* 0xfffffffd02487547 */ /* 0x000ff2000b83ffff */
.L_x_25:
[----:B------:R-:W-:Y:S01]  /*1e80*/  ULEA UR4, UR6, UR13, 0x3 ;  /* 0x0000000d06047291 */ /* 0x000fe2000f8e18ff */
[----:B-1-3--:R-:W-:Y:S01]  /*1e90*/  SHF.L.U32 R0, R12, 0x1f, RZ ;  /* 0x0000001f0c007819 */ /* 0x00afe200000006ff */
[----:B------:R-:W-:Y:S01]  /*1ea0*/  @!P1 SYNCS.ARRIVE.TRANS64.A1T0 RZ, [UR13+0x68], RZ ;  /* 0x000068ffffff99a7 */ /* 0x000fe2000810000d */
[----:B------:R-:W-:-:S06]  /*1eb0*/  UISETP.GT.AND UP0, UPT, UR42, UR41, UPT ;  /* 0x000000292a00728c */ /* 0x000fcc000bf04270 */
[----:B--2-4-:R1:W2:Y:S03]  /*1ec0*/  SYNCS.PHASECHK.TRANS64.TRYWAIT P0, [UR4+0x28], R0 ;  /* 0x00002800ff0075a7 */ /* 0x0142a60008001104 */
[----:B------:R-:W-:Y:S05]  /*1ed0*/  BRA.U !UP0, `(.L_x_32) ;  /* 0x0000000108c07547 */ /* 0x000fea000b800000 */
[----:B------:R-:W-:Y:S01]  /*1ee0*/  UIADD3 UR25, UPT, UPT, UR48, UR7, URZ ;  /* 0x0000000730197290 */ /* 0x000fe2000fffe0ff */
[----:B------:R-:W-:-:S11]  /*1ef0*/  UMOV UR4, UR6 ;  /* 0x0000000600047c82 */ /* 0x000fd60008000000 */
.L_x_38:
[----:B------:R-:W-:Y:S01]  /*1f00*/  ULEA UR17, UR4, UR13, 0x3 ;  /* 0x0000000d04117291 */ /* 0x000fe2000f8e18ff */
[----:B--2---:R-:W-:Y:S01]  /*1f10*/  @P3 MOV R2, 0x1800 ;  /* 0x0000180000023802 */ /* 0x004fe20000000f00 */
[----:B--2-4-:R-:W-:Y:S10]  /*1f20*/  @P0 BRA `(.L_x_33) ;  /* 0x00000000000c0947 */ /* 0x014ff40003800000 */
[----:B------:R-:W-:-:S04]  /*1f30*/  SHF.L.U32 R3, R12, 0x1f, RZ ;  /* 0x0000001f0c037819 */ /* 0x000fc800000006ff */
[----:B------:R-:W2:Y:S02]  /*1f40*/  SYNCS.PHASECHK.TRANS64.TRYWAIT P0, [UR17+0x28], R3 ;  /* 0x00002803ff0075a7 */ /* 0x000ea40008001111 */
[----:B--2---:R-:W-:Y:S05]  /*1f50*/  @!P0 BRA `(.L_x_34) ;  /* 0x0000004c00b48947 */ /* 0x004fea0003800000 */
.L_x_33:
[----:B------:R2:W-:Y:S01]  /*1f60*/  @P3 SYNCS.ARRIVE.TRANS64 RZ, [UR17], R2 ;  /* 0x00000002ffff39a7 */ /* 0x0005e20008000011 */
[----:B------:R-:W-:-:S04]  /*1f70*/  ULOP3.LUT UR5, UR21, 0x2, URZ, 0xfc, !UPT ;  /* 0x0000000215057892 */ /* 0x000fc8000f8efcff */
[----:B------:R-:W-:-:S09]  /*1f80*/  UISETP.NE.AND UP0, UPT, UR5, 0x2, UPT ;  /* 0x000000020500788c */ /* 0x000fd2000bf05270 */
[----:B------:R-:W-:Y:S05]  /*1f90*/  BRA.U UP0, `(.L_x_35) ;  /* 0x0000000100047547 */ /* 0x000fea000b800000 */
[----:B------:R-:W-:Y:S05]  /*1fa0*/  BPT.TRAP 0x1 ;  /* 0x000000040000795c */ /* 0x000fea0000300000 */
.L_x_35:
[----:B------:R-:W-:Y:S04]  /*1fb0*/  BSSY.RECONVERGENT B0, `(.L_x_36) ;  /* 0x0000003000007945 */ /* 0x000fe80003800200 */
[----:B------:R-:W-:Y:S05]  /*1fc0*/  @!P2 BRA `(.L_x_37) ;  /* 0x000000000004a947 */ /* 0x000fea0003800000 */
[----:B------:R-:W-:Y:S05]  /*1fd0*/  BPT.TRAP 0x1 ;  /* 0x000000040000795c */ /* 0x000fea0000300000 */
.L_x_37:
[----:B------:R-:W-:Y:S05]  /*1fe0*/  BSYNC.RECONVERGENT B0 ;  /* 0x0000000000007941 */ /* 0x000fea0003800200 */
.L_x_36:
[----:B------:R-:W-:Y:S02]  /*1ff0*/  UIADD3 UR5, UPT, UPT, UR4, 0x1, URZ ;  /* 0x0000000104057890 */ /* 0x000fe4000fffe0ff */
[----:B------:R-:W-:Y:S02]  /*2000*/  UIADD3 UR14, UP1, UPT, UR26, 0x80, URZ ;  /* 0x000000801a0e7890 */ /* 0x000fe4000ff3e0ff */
[----:B------:R-:W-:Y:S02]  /*2010*/  UISETP.NE.AND UP0, UPT, UR5, 0x5, UPT ;  /* 0x000000050500788c */ /* 0x000fe4000bf05270 */
[----:B------:R-:W-:Y:S02]  /*2020*/  ULEA UR16, UR4, UR30, 0xb ;  /* 0x0000001e04107291 */ /* 0x000fe4000f8e58ff */
[----:B------:R-:W-:Y:S02]  /*2030*/  USEL UR8, URZ, 0x1, UP0 ;  /* 0x00000001ff087887 */ /* 0x000fe40008000000 */
[----:B------:R-:W-:-:S02]  /*2040*/  USEL UR6, UR5, URZ, UP0 ;  /* 0x000000ff05067287 */ /* 0x000fc40008000000 */
[----:B------:R-:W-:Y:S02]  /*2050*/  UIADD3 UR22, UP0, UPT, UR26, 0x180, URZ ;  /* 0x000001801a167890 */ /* 0x000fe4000ff1e0ff */
[----:B------:R-:W-:Y:S01]  /*2060*/  LOP3.LUT R12, R12, UR8, RZ, 0x3c, !PT ;  /* 0x000000080c0c7c12 */ /* 0x000fe2000f8e3cff */
[----:B------:R-:W-:Y:S02]  /*2070*/  ULEA UR8, UR4, UR13, 0xa ;  /* 0x0000000d04087291 */ /* 0x000fe4000f8e50ff */
[----:B------:R-:W-:Y:S01]  /*2080*/  ULEA UR5, UR6, UR13, 0x3 ;  /* 0x0000000d06057291 */ /* 0x000fe2000f8e18ff */
[----:B-1----:R-:W-:Y:S01]  /*2090*/  SHF.L.U32 R0, R12, 0x1f, RZ ;  /* 0x0000001f0c007819 */ /* 0x002fe200000006ff */
[----:B------:R-:W-:Y:S02]  /*20a0*/  USHF.L.U32 UR18, UR7, 0x5, URZ ;  /* 0x0000000507127899 */ /* 0x000fe400080006ff */
[----:B------:R-:W-:Y:S02]  /*20b0*/  ULOP3.LUT UR17, UR17, 0xfefffff8, URZ, 0xc0, !UPT ;  /* 0xfefffff811117892 */ /* 0x000fe4000f8ec0ff */
[----:B------:R-:W-:-:S02]  /*20c0*/  UIADD3.X UR15, UPT, UPT, URZ, UR27, URZ, UP1, !UPT ;  /* 0x0000001bff0f7290 */ /* 0x000fc40008ffe4ff */
[----:B------:R-:W-:Y:S01]  /*20d0*/  UPRMT UR4, URZ, 0x5410, UR24 ;  /* 0x00005410ff047896 */ /* 0x000fe20008000018 */
[----:B------:R3:W4:Y:S01]  /*20e0*/  SYNCS.PHASECHK.TRANS64.TRYWAIT P0, [UR5+0x28], R0 ;  /* 0x00002800ff0075a7 */ /* 0x0007220008001105 */
[----:B------:R-:W-:Y:S02]  /*20f0*/  UIADD3 UR8, UPT, UPT, UR8, 0x4c00, URZ ;  /* 0x00004c0008087890 */ /* 0x000fe4000fffe0ff */
[----:B------:R-:W-:Y:S01]  /*2100*/  UIADD3.X UR23, UPT, UPT, URZ, UR27, URZ, UP0, !UPT ;  /* 0x0000001bff177290 */ /* 0x000fe200087fe4ff */
[----:B------:R-:W-:Y:S01]  /*2110*/  UMOV UR32, 0x0 ;  /* 0x0000000000207882 */ /* 0x000fe20000000000 */
[----:B------:R-:W-:Y:S01]  /*2120*/  UMOV UR33, 0x10000000 ;  /* 0x1000000000217882 */ /* 0x000fe20000000000 */
[----:B------:R-:W-:Y:S01]  /*2130*/  UMOV UR19, UR35 ;  /* 0x0000002300137c82 */ /* 0x000fe20008000000 */
[----:B------:R-:W-:Y:S01]  /*2140*/  UMOV UR20, UR36 ;  /* 0x0000002400147c82 */ /* 0x000fe20008000000 */
[----:B------:R-:W-:Y:S01]  /*2150*/  UMOV UR12, UR36 ;  /* 0x00000024000c7c82 */ /* 0x000fe20008000000 */
[----:B------:R-:W-:Y:S01]  /*2160*/  UMOV UR9, UR17 ;  /* 0x0000001100097c82 */ /* 0x000fe20008000000 */
[----:B------:R-:W-:Y:S01]  /*2170*/  UMOV UR10, UR18 ;  /* 0x00000012000a7c82 */ /* 0x000fe20008000000 */
[----:B------:R1:W-:Y:S01]  /*2180*/  UTMALDG.3D.MULTICAST.2CTA [UR16], [UR14], UR4, desc[UR32] ;  /* 0x000020100e0073b4 */ /* 0x0003e20008211804 */
[----:B------:R-:W-:-:S04]  /*2190*/  UIADD3 UR7, UPT, UPT, UR7, 0x1, URZ ;  /* 0x0000000107077890 */ /* 0x000fc8000fffe0ff */
[----:B------:R-:W-:Y:S01]  /*21a0*/  UISETP.NE.AND UP0, UPT, UR7, UR25, UPT ;  /* 0x000000190700728c */ /* 0x000fe2000bf05270 */
[----:B------:R3:W-:Y:S01]  /*21b0*/  UTMALDG.3D.2CTA [UR8], [UR22], desc[UR32] ;  /* 0x00002008160075b4 */ /* 0x0007e20008211000 */
[----:B-1----:R-:W-:-:S07]  /*21c0*/  UMOV UR4, UR6 ;  /* 0x0000000600047c82 */ /* 0x002fce0008000000 */
[----:B---3--:R-:W-:Y:S05]  /*21d0*/  BRA.U UP0, `(.L_x_38) ;  /* 0xfffffffd00487547 */ /* 0x008fea000b83ffff */
.L_x_32:
[C---:B------:R-:W-:Y:S01]  /*21e0*/  LEA R3, R11.reuse, UR13, 0x3 ;  /* 0x0000000d0b037c11 */ /* 0x040fe2000f8e18ff */
[----:B------:R-:W-:Y:S01]  /*21f0*/  NOP ;  /* 0x0000000000007918 */ /* 0x000fe20000000000 */
[----:B-1----:R-:W-:Y:S02]  /*2200*/  SHF.L.U32 R0, R10, 0x1f, RZ ;  /* 0x0000001f0a007819 */ /* 0x002fe400000006ff */
[----:B------:R-:W-:Y:S02]  /*2210*/  LEA R4, R11, UR13, 0x4 ;  /* 0x0000000d0b047c11 */ /* 0x000fe4000f8e20ff */
[----:B--2-4-:R-:W1:Y:S02]  /*2220*/  SYNCS.PHASECHK.TRANS64.TRYWAIT P0, [R3+URZ+0x70], R0 ;  /* 0x00007000030075a7 */ /* 0x014e6400080011ff */
[----:B-1----:R-:W-:Y:S05]  /*2230*/  @!P0 BRA `(.L_x_39) ;  /* 0x0000004c00148947 */ /* 0x002fea0003800000 */
.L_x_117:
[----:B------:R-:W2:Y:S01]  /*2240*/  LDS.128 R4, [R4+0x100] ;  /* 0x0001000004047984 */ /* 0x000ea20000000c00 */
[----:B------:R-:W-:Y:S01]  /*2250*/  UISETP.GE.AND UP0, UPT, UR40, 0x1, UPT ;  /* 0x000000012800788c */ /* 0x000fe2000bf06270 */
[----:B------:R-:W-:Y:S01]  /*2260*/  @!PT LDS RZ, [RZ] ;  /* 0x00000000fffff984 */ /* 0x000fe20000000800 */
[----:B------:R-:W-:Y:S01]  /*2270*/  @!PT LDS RZ, [RZ] ;  /* 0x00000000fffff984 */ /* 0x000fe20000000800 */
[----:B------:R-:W-:Y:S01]  /*2280*/  @!PT LDS RZ, [RZ] ;  /* 0x00000000fffff984 */ /* 0x000fe20000000800 */
[----:B------:R-:W-:Y:S01]  /*2290*/  @!PT LDS RZ, [RZ] ;  /* 0x00000000fffff984 */ /* 0x000fe20000000800 */
[----:B------:R3:W-:Y:S06]  /*22a0*/  MEMBAR.ALL.CTA ;  /* 0x0000000000007992 */ /* 0x0007ec0000008000 */
[----:B---3--:R-:W3:Y:S01]  /*22b0*/  FENCE.VIEW.ASYNC.S ;  /* 0x00000000000073c6 */ /* 0x008ee20000000000 */
[----:B--2---:R-:W-:-:S13]  /*22c0*/  LOP3.LUT P0, RZ, R6, 0x1, RZ, 0xc0, !PT ;  /* 0x0000000106ff7812 */ /* 0x004fda000780c0ff */
[----:B---3--:R-:W-:Y:S01]  /*22d0*/  VOTEU.ANY UP1, P0 ;  /* 0x0000000000ff7886 */ /* 0x008fe20000020100 */
[----:B------:R-:W-:-:S13]  /*22e0*/  PLOP3.LUT P0, PT, PT, PT, UP1, 0x80, 0x8 ;  /* 0x000000000008781c */ /* 0x000fda0003f0f018 */
[----:B-1----:R-:W-:Y:S02]  /*22f0*/  @P0 LOP3.LUT R0, R5, 0xffff, RZ, 0xc0, !PT ;  /* 0x0000ffff05000812 */ /* 0x002fe400078ec0ff */
[----:B------:R-:W-:Y:S02]  /*2300*/  @P0 MOV R2, R4 ;  /* 0x0000000400020202 */ /* 0x000fe40000000f00 */
[----:B------:R-:W-:Y:S01]  /*2310*/  @P0 R2UR UR5, R0 ;  /* 0x00000000000502ca */ /* 0x000fe200000e0000 */
[----:B------:R-:W-:Y:S01]  /*2320*/  VIADD R0, R3, 0x80 ;  /* 0x0000008003007836 */ /* 0x000fe20000000000 */
[----:B------:R-:W-:Y:S02]  /*2330*/  @P0 SHF.R.U32.HI R4, RZ, 0x10, R5 ;  /* 0x00000010ff040819 */ /* 0x000fe40000011605 */
[----:B------:R-:W-:Y:S02]  /*2340*/  @P0 R2UR UR7, R2 ;  /* 0x00000000020702ca */ /* 0x000fe400000e0000 */
[----:B------:R-:W-:-:S02]  /*2350*/  PRMT R0, RZ, 0x654, R0 ;  /* 0x00000654ff007816 */ /* 0x000fc40000000000 */
[----:B------:R-:W-:Y:S02]  /*2360*/  @P0 R2UR UR4, R4 ;  /* 0x00000000040402ca */ /* 0x000fe400000e0000 */
[----:B------:R1:W-:Y:S03]  /*2370*/  SYNCS.ARRIVE.TRANS64.RED.A1T0 RZ, [R0+URZ], RZ ;  /* 0x000000ff00ff79a7 */ /* 0x0003e600081004ff */
[----:B------:R-:W-:-:S04]  /*2380*/  @UP1 UMOV UR31, UR5 ;  /* 0x00000005001f1c82 */ /* 0x000fc80008000000 */
[----:B------:R-:W-:-:S04]  /*2390*/  @UP1 UMOV UR37, UR7 ;  /* 0x0000000700251c82 */ /* 0x000fc80008000000 */
[----:B------:R-:W-:Y:S01]  /*23a0*/  @UP1 UMOV UR36, UR4 ;  /* 0x0000000400241c82 */ /* 0x000fe20008000000 */
[----:B------:R-:W-:Y:S05]  /*23b0*/  BRA.U !UP0, `(.L_x_40) ;  /* 0x0000000108d47547 */ /* 0x000fea000b800000 */
[----:B------:R-:W2:Y:S01]  /*23c0*/  LDCU.128 UR16, c[0x0][0xb10] ;  /* 0x00016200ff1077ac */ /* 0x000ea20008000c00 */
[----:B------:R-:W3:Y:S01]  /*23d0*/  LDCU UR12, c[0x0][0xb20] ;  /* 0x00016400ff0c77ac */ /* 0x000ee20008000800 */
[----:B------:R-:W4:Y:S01]  /*23e0*/  LDCU UR20, c[0x0][0xb0c] ;  /* 0x00016180ff1477ac */ /* 0x000f220008000800 */
[----:B------:R-:W1:Y:S01]  /*23f0*/  LDCU.64 UR8, c[0x0][0xb28] ;  /* 0x00016500ff0877ac */ /* 0x000e620008000a00 */
[----:B------:R-:W-:Y:S02]  /*2400*/  UISETP.NE.AND UP3, UPT, UR40, 0x1, UPT ;  /* 0x000000012800788c */ /* 0x000fe4000bf65270 */
[----:B--2---:R-:W-:Y:S02]  /*2410*/  UIMAD.WIDE.U32 UR10, UR38, UR19, URZ ;  /* 0x00000013260a72a5 */ /* 0x004fe4000f8e00ff */
[----:B------:R-:W-:Y:S02]  /*2420*/  UIMAD.WIDE.U32 UR4, UR39, UR16, URZ ;  /* 0x00000010270472a5 */ /* 0x000fe4000f8e00ff */
[----:B------:R-:W-:-:S02]  /*2430*/  UISETP.NE.AND UP0, UPT, UR18, 0x1, UPT ;  /* 0x000000011200788c */ /* 0x000fc4000bf05270 */
[----:B------:R-:W-:Y:S01]  /*2440*/  UIMAD.WIDE.U32 UR22, UR31, UR19, URZ ;  /* 0x000000131f1672a5 */ /* 0x000fe2000f8e00ff */
[----:B------:R-:W-:Y:S02]  /*2450*/  UMOV UR10, UR11 ;  /* 0x0000000b000a7c82 */ /* 0x000fe40008000000 */
[----:B------:R-:W-:Y:S01]  /*2460*/  UMOV UR4, UR5 ;  /* 0x0000000500047c82 */ /* 0x000fe20008000000 */
[----:B---3--:R-:W-:Y:S02]  /*2470*/  USHF.R.U32.HI UR10, URZ, UR12, UR10 ;  /* 0x0000000cff0a7299 */ /* 0x008fe4000801160a */
[----:B----4-:R-:W-:Y:S02]  /*2480*/  UISETP.NE.AND UP2, UPT, UR20, 0x1, UPT ;  /* 0x000000011400788c */ /* 0x010fe4000bf45270 */
[----:B------:R-:W-:Y:S02]  /*2490*/  USHF.R.U32.HI UR4, URZ, UR17, UR4 ;  /* 0x00000011ff047299 */ /* 0x000fe40008011604 */
[----:B------:R-:W-:-:S02]  /*24a0*/  USEL UR5, UR38, UR10, !UP0 ;  /* 0x0000000a26057287 */ /* 0x000fc4000c000000 */
[----:B------:R-:W-:Y:S02]  /*24b0*/  USEL UR7, UR39, UR4, !UP2 ;  /* 0x0000000427077287 */ /* 0x000fe4000d000000 */
[----:B-1----:R-:W-:Y:S01]  /*24c0*/  UIMAD.WIDE.U32 UR10, UR5, UR8, URZ ;  /* 0x00000008050a72a5 */ /* 0x002fe2000f8e00ff */
[----:B------:R-:W-:Y:S01]  /*24d0*/  UMOV UR4, UR23 ;  /* 0x0000001700047c82 */ /* 0x000fe20008000000 */
[----:B------:R-:W-:Y:S02]  /*24e0*/  UIMAD.WIDE.U32 UR14, UR37, UR16, URZ ;  /* 0x00000010250e72a5 */ /* 0x000fe4000f8e00ff */
[----:B------:R-:W-:-:S03]  /*24f0*/  UIMAD.WIDE.U32 UR22, UR7, UR8, URZ ;  /* 0x00000008071672a5 */ /* 0x000fc6000f8e00ff */
[----:B------:R-:W-:Y:S01]  /*2500*/  UMOV UR10, UR11 ;  /* 0x0000000b000a7c82 */ /* 0x000fe20008000000 */
[----:B------:R-:W-:Y:S02]  /*2510*/  USHF.R.U32.HI UR4, URZ, UR12, UR4 ;  /* 0x0000000cff047299 */ /* 0x000fe40008011604 */
[----:B------:R-:W-:Y:S01]  /*2520*/  @UP3 USHF.R.U32.HI UR5, URZ, UR9, UR10 ;  /* 0x00000009ff053299 */ /* 0x000fe2000801160a */
[----:B------:R-:W-:Y:S01]  /*2530*/  UMOV UR14, UR15 ;  /* 0x0000000f000e7c82 */ /* 0x000fe20008000000 */
[----:B------:R-:W-:Y:S01]  /*2540*/  UMOV UR22, UR23 ;  /* 0x0000001700167c82 */ /* 0x000fe20008000000 */
[----:B------:R-:W-:Y:S02]  /*2550*/  USHF.R.U32.HI UR17, URZ, UR17, UR14 ;  /* 0x00000011ff117299 */ /* 0x000fe4000801160e */
[----:B------:R-:W-:Y:S02]  /*2560*/  USEL UR4, UR31, UR4, !UP0 ;  /* 0x000000041f047287 */ /* 0x000fe4000c000000 */
[----:B------:R-:W-:-:S02]  /*2570*/  @UP3 USHF.R.U32.HI UR7, URZ, UR9, UR22 ;  /* 0x00000009ff073299 */ /* 0x000fc40008011616 */
[----:B------:R-:W-:Y:S02]  /*2580*/  UIMAD UR10, UR40, UR5, URZ ;  /* 0x00000005280a72a4 */ /* 0x000fe4000f8e02ff */
[----:B------:R-:W-:Y:S02]  /*2590*/  USEL UR5, UR37, UR17, !UP2 ;  /* 0x0000001125057287 */ /* 0x000fe4000d000000 */
[----:B------:R-:W-:Y:S02]  /*25a0*/  UIMAD UR12, UR40, UR7, URZ ;  /* 0x00000007280c72a4 */ /* 0x000fe4000f8e02ff */
[----:B------:R-:W-:Y:S02]  /*25b0*/  UISETP.GE.AND UP0, UPT, UR4, UR10, UPT ;  /* 0x0000000a0400728c */ /* 0x000fe4000bf06270 */
[----:B------:R-:W-:Y:S02]  /*25c0*/  UIMAD.WIDE.U32 UR10, UR4, UR8, URZ ;  /* 0x00000008040a72a5 */ /* 0x000fe4000f8e00ff */
[----:B------:R-:W-:-:S02]  /*25d0*/  UISETP.GE.OR UP0, UPT, UR5, UR12, UP0 ;  /* 0x0000000c0500728c */ /* 0x000fc40008706670 */
[----:B------:R-:W-:Y:S02]  /*25e0*/  UIMAD.WIDE.U32 UR14, UR5, UR8, URZ ;  /* 0x00000008050e72a5 */ /* 0x000fe4000f8e00ff */
[----:B------:R-:W-:Y:S01]  /*25f0*/  UIADD3 UR12, UPT, UPT, -UR5, URZ, URZ ;  /* 0x000000ff050c7290 */ /* 0x000fe2000fffe1ff */
[----:B------:R-:W-:Y:S01]  /*2600*/  UMOV UR10, UR11 ;  /* 0x0000000b000a7c82 */ /* 0x000fe20008000000 */
[----:B------:R-:W-:Y:S02]  /*2610*/  UIADD3 UR11, UPT, UPT, -UR4, URZ, URZ ;  /* 0x000000ff040b7290 */ /* 0x000fe4000fffe1ff */
[----:B------:R-:W-:-:S03]  /*2620*/  USHF.R.U32.HI UR10, URZ, UR9, UR10 ;  /* 0x00000009ff0a7299 */ /* 0x000fc6000801160a */
[----:B------:R-:W-:Y:S01]  /*2630*/  @!UP0 UMOV UR8, UR15 ;  /* 0x0000000f00088c82 */ /* 0x000fe20008000000 */
[----:B------:R-:W-:Y:S02]  /*2640*/  UIMAD UR11, UR18, UR11, UR31 ;  /* 0x0000000b120b72a4 */ /* 0x000fe4000f8e021f */
[----:B------:R-:W-:Y:S02]  /*2650*/  USEL UR10, UR4, UR10, !UP3 ;  /* 0x0000000a040a7287 */ /* 0x000fe4000d800000 */
[----:B------:R-:W-:Y:S02]  /*2660*/  @!UP0 USHF.R.U32.HI UR8, URZ, UR9, UR8 ;  /* 0x00000009ff088299 */ /* 0x000fe40008011608 */
[----:B------:R-:W-:Y:S02]  /*2670*/  UIADD3 UR9, UPT, UPT, -UR10, URZ, URZ ;  /* 0x000000ff0a097290 */ /* 0x000fe4000fffe1ff */
[----:B------:R-:W-:Y:S02]  /*2680*/  @!UP0 USEL UR8, UR5, UR8, !UP3 ;  /* 0x0000000805088287 */ /* 0x000fe4000d800000 */
[----:B------:R-:W-:-:S02]  /*2690*/  UIMAD UR9, UR40, UR9, UR4 ;  /* 0x00000009280972a4 */ /* 0x000fc4000f8e0204 */
[----:B------:R-:W-:Y:S02]  /*26a0*/  @!UP0 UIADD3 UR10, UPT, UPT, UR10, -UR8, URZ ;  /* 0x800000080a0a8290 */ /* 0x000fe4000fffe0ff */
[----:B------:R-:W-:Y:S02]  /*26b0*/  @!UP0 UIMAD UR8, UR9, UR7, UR8 ;  /* 0x00000007090882a4 */ /* 0x000fe4000f8e0208 */
[----:B------:R-:W-:Y:S02]  /*26c0*/  @!UP0 UIMAD UR4, UR40, UR10, UR5 ;  /* 0x0000000a280482a4 */ /* 0x000fe4000f8e0205 */
[----:B------:R-:W-:Y:S02]  /*26d0*/  UIMAD UR7, UR20, UR12, UR37 ;  /* 0x0000000c140772a4 */ /* 0x000fe4000f8e0225 */
[----:B------:R-:W-:Y:S01]  /*26e0*/  UIMAD UR31, UR4, UR18, UR11 ;  /* 0x00000012041f72a4 */ /* 0x000fe2000f8e020b */
[----:B------:R-:W-:Y:S02]  /*26f0*/  @!UP0 UMOV UR5, UR8 ;  /* 0x0000000800058c82 */ /* 0x000fe40008000000 */
[----:B------:R-:W-:-:S12]  /*2700*/  UIMAD UR37, UR5, UR20, UR7 ;  /* 0x00000014052572a4 */ /* 0x000fd8000f8e0207 */
.L_x_40:
[----:B------:R-:W2:Y:S02]  /*2710*/  LDCU UR4, c[0x0][0xb30] ;  /* 0x00016600ff0477ac */ /* 0x000ea40008000800 */
[----:B--2---:R-:W-:-:S09]  /*2720*/  UISETP.NE.AND UP0, UPT, UR4, 0x1, UPT ;  /* 0x000000010400788c */ /* 0x004fd2000bf05270 */
[----:B------:R-:W-:Y:S05]  /*2730*/  BRA.U UP0, `(.L_x_41) ;  /* 0x0000000100447547 */ /* 0x000fea000b800000 */
[----:B------:R-:W2:Y:S01]  /*2740*/  LDCU.128 UR16, c[0x0][0xb10] ;  /* 0x00016200ff1077ac */ /* 0x000ea20008000c00 */
[----:B------:R-:W3:Y:S01]  /*2750*/  LDCU UR10, c[0x0][0xb0c] ;  /* 0x00016180ff0a77ac */ /* 0x000ee20008000800 */
[----:B------:R-:W4:Y:S01]  /*2760*/  LDCU UR7, c[0x0][0xb20] ;  /* 0x00016400ff0777ac */ /* 0x000f220008000800 */
[----:B--2---:R-:W-:Y:S02]  /*2770*/  UIMAD.WIDE.U32 UR8, UR37, UR16, URZ ;  /* 0x00000010250872a5 */ /* 0x004fe4000f8e00ff */
[----:B------:R-:W-:Y:S02]  /*2780*/  UIMAD.WIDE.U32 UR4, UR31, UR19, URZ ;  /* 0x000000131f0472a5 */ /* 0x000fe4000f8e00ff */
[----:B---3--:R-:W-:Y:S02]  /*2790*/  UISETP.NE.AND UP2, UPT, UR10, 0x1, UPT ;  /* 0x000000010a00788c */ /* 0x008fe4000bf45270 */
[----:B------:R-:W-:Y:S01]  /*27a0*/  UISETP.NE.AND UP0, UPT, UR18, 0x1, UPT ;  /* 0x000000011200788c */ /* 0x000fe2000bf05270 */
[----:B------:R-:W-:-:S02]  /*27b0*/  UMOV UR8, UR9 ;  /* 0x0000000900087c82 */ /* 0x000fc40008000000 */
[----:B------:R-:W-:Y:S01]  /*27c0*/  UMOV UR4, UR5 ;  /* 0x0000000500047c82 */ /* 0x000fe20008000000 */
[----:B------:R-:W-:Y:S02]  /*27d0*/  USHF.R.U32.HI UR17, URZ, UR17, UR8 ;  /* 0x00000011ff117299 */ /* 0x000fe40008011608 */
[----:B----4-:R-:W-:Y:S02]  /*27e0*/  USHF.R.U32.HI UR4, URZ, UR7, UR4 ;  /* 0x00000007ff047299 */ /* 0x010fe40008011604 */
[----:B------:R-:W-:Y:S02]  /*27f0*/  USEL UR5, UR37, UR17, !UP2 ;  /* 0x0000001125057287 */ /* 0x000fe4000d000000 */
[----:B------:R-:W-:-:S04]  /*2800*/  USEL UR4, UR31, UR4, !UP0 ;  /* 0x000000041f047287 */ /* 0x000fc8000c000000 */
[----:B------:R-:W-:Y:S02]  /*2810*/  UIADD3 UR7, UPT, UPT, UR5, -UR4, URZ ;  /* 0x8000000405077290 */ /* 0x000fe4000fffe0ff */
[----:B------:R-:W-:Y:S02]  /*2820*/  UIADD3 UR4, UPT, UPT, -UR5, UR4, URZ ;  /* 0x0000000405047290 */ /* 0x000fe4000fffe1ff */
[----:B------:R-:W-:Y:S02]  /*2830*/  UIMAD UR31, UR7, UR18, UR31 ;  /* 0x00000012071f72a4 */ /* 0x000fe4000f8e021f */
[----:B------:R-:W-:-:S12]  /*2840*/  UIMAD UR37, UR4, UR10, UR37 ;  /* 0x0000000a042572a4 */ /* 0x000fd8000f8e0225 */
.L_x_41:
[----:B------:R-:W-:Y:S01]  /*2850*/  VIADD R11, R11, 0x1 ;  /* 0x000000010b0b7836 */ /* 0x000fe20000000000 */
[----:B------:R-:W-:Y:S01]  /*2860*/  PLOP3.LUT P1, PT, PT, PT, PT, 0x80, 0x8 ;  /* 0x000000000008781c */ /* 0x000fe20003f2f070 */
[----:B------:R-:W-:Y:S02]  /*2870*/  UIADD3 UR46, UPT, UPT, UR37, UR58, URZ ;  /* 0x0000003a252e7290 */ /* 0x000fe4000fffe0ff */
[----:B------:R-:W-:Y:S01]  /*2880*/  UIADD3 UR45, UPT, UPT, UR31, UR55, URZ ;  /* 0x000000371f2d7290 */ /* 0x000fe2000fffe0ff */
[----:B------:R-:W-:-:S04]  /*2890*/  ISETP.NE.AND P0, PT, R11, 0x2, PT ;  /* 0x000000020b00780c */ /* 0x000fc80003f05270 */
[----:B-1----:R-:W-:Y:S02]  /*28a0*/  SEL R0, RZ, 0x1, P0 ;  /* 0x00000001ff007807 */ /* 0x002fe40000000000 */
[----:B------:R-:W-:Y:S02]  /*28b0*/  SEL R11, R11, RZ, P0 ;  /* 0x000000ff0b0b7207 */ /* 0x000fe40000000000 */
[----:B------:R-:W-:Y:S01]  /*28c0*/  LOP3.LUT R10, R10, R0, RZ, 0x3c, !PT ;  /* 0x000000000a0a7212 */ /* 0x000fe200078e3cff */
[----:B------:R-:W-:Y:S06]  /*28d0*/  BRA.U UP1, `(.L_x_42) ;  /* 0xfffffff101447547 */ /* 0x000fec000b83ffff */
[----:B------:R-:W-:Y:S01]  /*28e0*/  UIADD3 UR13, UPT, UPT, UR13, 0x28, URZ ;  /* 0x000000280d0d7890 */ /* 0x000fe2000fffe0ff */
[----:B------:R-:W-:-:S03]  /*28f0*/  SHF.L.U32 R2, R12, 0x1f, RZ ;  /* 0x0000001f0c027819 */ /* 0x000fc600000006ff */
[----:B------:R-:W-:-:S09]  /*2900*/  ULEA UR4, UR6, UR13, 0x3 ;  /* 0x0000000d06047291 */ /* 0x000fd2000f8e18ff */
[----:B------:R-:W1:Y:S02]  /*2910*/  SYNCS.PHASECHK.TRANS64.TRYWAIT P0, [UR4], R2 ;  /* 0x00000002ff0075a7 */ /* 0x000e640008001104 */
[----:B-1----:R-:W-:Y:S05]  /*2920*/  @!P0 BRA `(.L_x_43) ;  /* 0x00000044006c8947 */ /* 0x002fea0003800000 */
.L_x_119:
[----:B------:R-:W-:-:S04]  /*2930*/  UIADD3 UR4, UPT, UPT, UR6, 0x1, URZ ;  /* 0x0000000106047890 */ /* 0x000fc8000fffe0ff */
[----:B------:R-:W-:-:S04]  /*2940*/  UISETP.NE.AND UP0, UPT, UR4, 0x5, UPT ;  /* 0x000000050400788c */ /* 0x000fc8000bf05270 */
[----:B------:R-:W-:Y:S02]  /*2950*/  USEL UR6, URZ, 0x1, UP0 ;  /* 0x00000001ff067887 */ /* 0x000fe40008000000 */
[----:B------:R-:W-:-:S04]  /*2960*/  USEL UR4, UR4, URZ, UP0 ;  /* 0x000000ff04047287 */ /* 0x000fc80008000000 */
[----:B------:R-:W-:Y:S01]  /*2970*/  ULEA UR5, UR4, UR13, 0x3 ;  /* 0x0000000d04057291 */ /* 0x000fe2000f8e18ff */
[----:B-1----:R-:W-:-:S04]  /*2980*/  LOP3.LUT R2, R12, UR6, RZ, 0x3c, !PT ;  /* 0x000000060c027c12 */ /* 0x002fc8000f8e3cff */
[----:B------:R-:W-:-:S04]  /*2990*/  SHF.L.U32 R3, R2, 0x1f, RZ ;  /* 0x0000001f02037819 */ /* 0x000fc800000006ff */
[----:B------:R-:W1:Y:S02]  /*29a0*/  SYNCS.PHASECHK.TRANS64.TRYWAIT P0, [UR5], R3 ;  /* 0x00000003ff0075a7 */ /* 0x000e640008001105 */
[----:B-1----:R-:W-:Y:S05]  /*29b0*/  @!P0 BRA `(.L_x_44) ;  /* 0x0000004400608947 */ /* 0x002fea0003800000 */
.L_x_121:
[----:B------:R-:W-:-:S04]  /*29c0*/  UIADD3 UR4, UPT, UPT, UR4, 0x1, URZ ;  /* 0x0000000104047890 */ /* 0x000fc8000fffe0ff */
[----:B------:R-:W-:-:S04]  /*29d0*/  UISETP.NE.AND UP0, UPT, UR4, 0x5, UPT ;  /* 0x000000050400788c */ /* 0x000fc8000bf05270 */
[----:B------:R-:W-:Y:S02]  /*29e0*/  USEL UR6, URZ, 0x1, UP0 ;  /* 0x00000001ff067887 */ /* 0x000fe40008000000 */
[----:B------:R-:W-:-:S04]  /*29f0*/  USEL UR4, UR4, URZ, UP0 ;  /* 0x000000ff04047287 */ /* 0x000fc80008000000 */
[----:B------:R-:W-:Y:S01]  /*2a00*/  ULEA UR5, UR4, UR13, 0x3 ;  /* 0x0000000d04057291 */ /* 0x000fe2000f8e18ff */
[----:B------:R-:W-:-:S04]  /*2a10*/  LOP3.LUT R2, R2, UR6, RZ, 0x3c, !PT ;  /* 0x0000000602027c12 */ /* 0x000fc8000f8e3cff */
[----:B-1----:R-:W-:-:S04]  /*2a20*/  SHF.L.U32 R3, R2, 0x1f, RZ ;  /* 0x0000001f02037819 */ /* 0x002fc800000006ff */
[----:B------:R-:W1:Y:S02]  /*2a30*/  SYNCS.PHASECHK.TRANS64.TRYWAIT P0, [UR5], R3 ;  /* 0x00000003ff0075a7 */ /* 0x000e640008001105 */
[----:B-1----:R-:W-:Y:S05]  /*2a40*/  @!P0 BRA `(.L_x_45) ;  /* 0x0000004400548947 */ /* 0x002fea0003800000 */
.L_x_123:
        /* <DEDUP_REMOVED lines=9> */
.L_x_125:
[----:B------:R-:W-:-:S04]  /*2ae0*/  UIADD3 UR4, UPT, UPT, UR4, 0x1, URZ ;  /* 0x0000000104047890 */ /* 0x000fc8000fffe0ff */
[----:B------:R-:W-:-:S04]  /*2af0*/  UISETP.NE.AND UP0, UPT, UR4, 0x5, UPT ;  /* 0x000000050400788c */ /* 0x000fc8000bf05270 */
[----:B------:R-:W-:Y:S02]  /*2b00*/  USEL UR5, URZ, 0x1, UP0 ;  /* 0x00000001ff057887 */ /* 0x000fe40008000000 */
[----:B------:R-:W-:-:S04]  /*2b10*/  USEL UR4, UR4, URZ, UP0 ;  /* 0x000000ff04047287 */ /* 0x000fc80008000000 */
[----:B------:R-:W-:Y:S01]  /*2b20*/  ULEA UR4, UR4, UR13, 0x3 ;  /* 0x0000000d04047291 */ /* 0x000fe2000f8e18ff */
[----:B------:R-:W-:-:S04]  /*2b30*/  LOP3.LUT R2, R2, UR5, RZ, 0x3c, !PT ;  /* 0x0000000502027c12 */ /* 0x000fc8000f8e3cff */
[----:B------:R-:W-:Y:S01]  /*2b40*/  SHF.L.U32 R2, R2, 0x1f, RZ ;  /* 0x0000001f02027819 */ /* 0x000fe200000006ff */
[----:B-1----:R-:W-:-:S07]  /*2b50*/  IMAD.U32 R0, RZ, RZ, UR4 ;  /* 0x00000004ff007e24 */ /* 0x002fce000f8e00ff */
.L_x_47:
[----:B-1----:R1:W2:Y:S02]  /*2b60*/  SYNCS.PHASECHK.TRANS64.TRYWAIT P0, [R0+URZ], R2 ;  /* 0x00000002000075a7 */ /* 0x0022a400080011ff */
[----:B--2---:R-:W-:Y:S05]  /*2b70*/  @!P0 NANOSLEEP.SYNCS 0x989680 ;  /* 0x009896800000895d */ /* 0x004fea0003900000 */
[----:B------:R-:W2:Y:S02]  /*2b80*/  @!P0 SYNCS.PHASECHK.TRANS64 P0, [R0+URZ], R2 ;  /* 0x00000002000085a7 */ /* 0x000ea400080010ff */
[----:B--2---:R-:W-:Y:S05]  /*2b90*/  @P0 EXIT ;  /* 0x000000000000094d */ /* 0x004fea0003800000 */
[----:B------:R-:W-:Y:S05]  /*2ba0*/  BRA `(.L_x_47) ;  /* 0xfffffffc00ec7947 */ /* 0x000fea000383ffff */
.L_x_22:
[----:B------:R-:W1:Y:S02]  /*2bb0*/  S2UR UR4, SR_CgaCtaId ;  /* 0x00000000000479c3 */ /* 0x000e640000008800 */
[----:B-1----:R-:W-:-:S04]  /*2bc0*/  UISETP.NE.AND UP0, UPT, UR4, URZ, UPT ;  /* 0x000000ff0400728c */ /* 0x002fc8000bf05270 */
[----:B------:R-:W-:-:S09]  /*2bd0*/  UISETP.NE.OR UP0, UPT, UR13, 0x1, UP0 ;  /* 0x000000010d00788c */ /* 0x000fd20008705670 */
[----:B------:R-:W-:Y:S05]  /*2be0*/  BRA.U UP0, `(.L_x_48) ;  /* 0x00000005004c7547 */ /* 0x000fea000b800000 */
[----:B------:R-:W1:Y:S01]  /*2bf0*/  S2UR UR5, SR_CgaCtaId ;  /* 0x00000000000579c3 */ /* 0x000e620000008800 */
[----:B------:R-:W-:Y:S01]  /*2c00*/  UMOV UR4, 0x400 ;  /* 0x0000040000047882 */ /* 0x000fe20000000000 */
[----:B------:R-:W-:Y:S01]  /*2c10*/  ISETP.GE.U32.AND P2, PT, R0, 0x4, PT ;  /* 0x000000040000780c */ /* 0x000fe20003f46070 */
[----:B------:R-:W-:Y:S01]  /*2c20*/  IMAD.MOV.U32 R12, RZ, RZ, 0x1 ;  /* 0x00000001ff0c7424 */ /* 0x000fe200078e00ff */
[----:B------:R-:W-:Y:S02]  /*2c30*/  CS2R R10, SRZ ;  /* 0x00000000000a7805 */ /* 0x000fe4000001ff00 */
[----:B------:R-:W-:Y:S01]  /*2c40*/  CS2R R8, SRZ ;  /* 0x0000000000087805 */ /* 0x000fe2000001ff00 */
[----:B-1----:R-:W-:-:S03]  /*2c50*/  ULEA UR6, UR5, UR4, 0x18 ;  /* 0x0000000405067291 */ /* 0x002fc6000f8ec0ff */
[----:B------:R-:W-:-:S09]  /*2c60*/  UMOV UR5, URZ ;  /* 0x000000ff00057c82 */ /* 0x000fd20008000000 */
.L_x_52:
[----:B------:R-:W-:Y:S02]  /*2c70*/  LEA R2, R8, UR6, 0x3 ;  /* 0x0000000608027c11 */ /* 0x000fe4000f8e18ff */
[----:B------:R-:W-:-:S03]  /*2c80*/  SHF.L.U32 R4, R9, 0x1f, RZ ;  /* 0x0000001f09047819 */ /* 0x000fc600000006ff */
[----:B------:R-:W-:Y:S01]  /*2c90*/  VIADD R5, R2, 0xe0 ;  /* 0x000000e002057836 */ /* 0x000fe20000000000 */
[----:B------:R-:W1:Y:S02]  /*2ca0*/  SYNCS.PHASECHK.TRANS64.TRYWAIT P0, [R2+URZ+0xd0], R4 ;  /* 0x0000d004020075a7 */ /* 0x000e6400080011ff */
[----:B-1----:R-:W-:Y:S05]  /*2cb0*/  @!P0 BRA `(.L_x_49) ;  /* 0x0000004000e88947 */ /* 0x002fea0003800000 */
.L_x_126:
[----:B------:R-:W-:Y:S01]  /*2cc0*/  ULEA UR4, UR5, UR6, 0x3 ;  /* 0x0000000605047291 */ /* 0x000fe2000f8e18ff */
[----:B-1----:R-:W-:Y:S01]  /*2cd0*/  PRMT R2, RZ, 0x654, R5 ;  /* 0x00000654ff027816 */ /* 0x002fe20000000005 */
[----:B------:R-:W-:Y:S01]  /*2ce0*/  @!P2 IMAD.MOV.U32 R4, RZ, RZ, 0x10 ;  /* 0x00000010ff04a424 */ /* 0x000fe200078e00ff */
[----:B------:R-:W-:Y:S01]  /*2cf0*/  SHF.L.U32 R5, R12, 0x1f, RZ ;  /* 0x0000001f0c057819 */ /* 0x000fe200000006ff */
[----:B------:R-:W-:Y:S01]  /*2d00*/  UIADD3 UR7, UPT, UPT, UR4, 0x70, URZ ;  /* 0x0000007004077890 */ /* 0x000fe2000fffe0ff */
[----:B------:R1:W-:Y:S05]  /*2d10*/  SYNCS.ARRIVE.TRANS64.RED.A1T0 RZ, [R2+URZ], RZ ;  /* 0x000000ff02ff79a7 */ /* 0x0003ea00081004ff */
[----:B------:R-:W-:Y:S01]  /*2d20*/  IMAD.U32 R6, RZ, RZ, UR7 ;  /* 0x00000007ff067e24 */ /* 0x000fe2000f8e00ff */
[----:B------:R-:W2:Y:S04]  /*2d30*/  SYNCS.PHASECHK.TRANS64.TRYWAIT P0, [UR4+0x80], R5 ;  /* 0x00008005ff0075a7 */ /* 0x000ea80008001104 */
[----:B------:R-:W-:Y:S01]  /*2d40*/  PRMT R6, R0, 0x654, R6 ;  /* 0x0000065400067816 */ /* 0x000fe20000000006 */
[----:B-12---:R-:W-:Y:S06]  /*2d50*/  @!P0 BRA `(.L_x_50) ;  /* 0x0000004000d48947 */ /* 0x006fec0003800000 */
.L_x_128:
[----:B------:R-:W-:Y:S01]  /*2d60*/  ULEA UR8, UR5, UR6, 0x4 ;  /* 0x0000000605087291 */ /* 0x000fe2000f8e20ff */
[----:B------:R-:W-:Y:S01]  /*2d70*/  SEL R3, R6, R3, !P2 ;  /* 0x0000000306037207 */ /* 0x000fe20005000000 */
[----:B------:R-:W-:Y:S01]  /*2d80*/  UIADD3 UR9, UPT, UPT, UR4, 0x70, URZ ;  /* 0x0000007004097890 */ /* 0x000fe2000fffe0ff */
[----:B-1----:R-:W-:Y:S01]  /*2d90*/  LEA R2, R11, UR6, 0x3 ;  /* 0x000000060b027c11 */ /* 0x002fe2000f8e18ff */
[----:B------:R-:W-:Y:S01]  /*2da0*/  UIADD3 UR8, UPT, UPT, UR8, 0x100, URZ ;  /* 0x0000010008087890 */ /* 0x000fe2000fffe0ff */
[----:B------:R1:W-:Y:S01]  /*2db0*/  @!P2 SYNCS.ARRIVE.TRANS64.RED RZ, [R3+URZ], R4 ;  /* 0x0000000403ffa9a7 */ /* 0x0003e200080004ff */
[----:B------:R-:W-:Y:S01]  /*2dc0*/  UIADD3 UR4, UPT, UPT, UR5, 0x1, URZ ;  /* 0x0000000105047890 */ /* 0x000fe2000fffe0ff */
[----:B------:R-:W-:-:S03]  /*2dd0*/  VIADD R8, R8, 0x1 ;  /* 0x0000000108087836 */ /* 0x000fc60000000000 */
[----:B------:R-:W-:Y:S02]  /*2de0*/  UISETP.NE.AND UP0, UPT, UR4, 0x2, UPT ;  /* 0x000000020400788c */ /* 0x000fe4000bf05270 */
[----:B------:R-:W-:Y:S01]  /*2df0*/  ISETP.NE.AND P0, PT, R8, 0x2, PT ;  /* 0x000000020800780c */ /* 0x000fe20003f05270 */
[----:B------:R-:W-:Y:S06]  /*2e00*/  UGETNEXTWORKID.BROADCAST [UR8], [UR9] ;  /* 0x00000000080073ca */ /* 0x000fec0008000100 */
[----:B------:R-:W-:Y:S02]  /*2e10*/  USEL UR7, URZ, 0x1, UP0 ;  /* 0x00000001ff077887 */ /* 0x000fe40008000000 */
[----:B------:R-:W-:-:S04]  /*2e20*/  USEL UR5, UR4, URZ, UP0 ;  /* 0x000000ff04057287 */ /* 0x000fc80008000000 */
[----:B------:R-:W-:Y:S02]  /*2e30*/  LOP3.LUT R12, R12, UR7, RZ, 0x3c, !PT ;  /* 0x000000070c0c7c12 */ /* 0x000fe4000f8e3cff */
[----:B-1----:R-:W-:-:S04]  /*2e40*/  SHF.L.U32 R4, R10, 0x1f, RZ ;  /* 0x0000001f0a047819 */ /* 0x002fc800000006ff */
[----:B------:R-:W1:Y:S02]  /*2e50*/  SYNCS.PHASECHK.TRANS64.TRYWAIT P1, [R2+URZ+0x70], R4 ;  /* 0x00007004020075a7 */ /* 0x000e6400080211ff */
[----:B-1----:R-:W-:Y:S05]  /*2e60*/  @!P1 BRA `(.L_x_51) ;  /* 0x0000004000a89947 */ /* 0x002fea0003800000 */
.L_x_129:
[C---:B-1----:R-:W-:Y:S01]  /*2e70*/  LEA R4, R11.reuse, UR6, 0x4 ;  /* 0x000000060b047c11 */ /* 0x042fe2000f8e20ff */
[----:B------:R-:W-:Y:S01]  /*2e80*/  VIADD R2, R2, 0x80 ;  /* 0x0000008002027836 */ /* 0x000fe20000000000 */
[----:B------:R-:W-:Y:S01]  /*2e90*/  SEL R8, R8, RZ, P0 ;  /* 0x000000ff08087207 */ /* 0x000fe20000000000 */
[----:B------:R-:W-:-:S03]  /*2ea0*/  VIADD R11, R11, 0x1 ;  /* 0x000000010b0b7836 */ /* 0x000fc60000000000 */
[----:B------:R-:W1:Y:S01]  /*2eb0*/  LDS.128 R4, [R4+0x100] ;  /* 0x0001000004047984 */ /* 0x000e620000000c00 */
[----:B------:R-:W-:Y:S02]  /*2ec0*/  PRMT R2, RZ, 0x654, R2 ;  /* 0x00000654ff027816 */ /* 0x000fe40000000002 */
[C---:B------:R-:W-:Y:S01]  /*2ed0*/  ISETP.NE.AND P1, PT, R11.reuse, 0x2, PT ;  /* 0x000000020b00780c */ /* 0x040fe20003f25270 */
[----:B------:R-:W-:Y:S01]  /*2ee0*/  @!PT LDS RZ, [RZ] ;  /* 0x00000000fffff984 */ /* 0x000fe20000000800 */
[----:B------:R-:W-:Y:S01]  /*2ef0*/  @!PT LDS RZ, [RZ] ;  /* 0x00000000fffff984 */ /* 0x000fe20000000800 */
[----:B------:R-:W-:Y:S01]  /*2f00*/  @!PT LDS RZ, [RZ] ;  /* 0x00000000fffff984 */ /* 0x000fe20000000800 */
[----:B------:R-:W-:Y:S01]  /*2f10*/  @!PT LDS RZ, [RZ] ;  /* 0x00000000fffff984 */ /* 0x000fe20000000800 */
[----:B------:R2:W-:Y:S06]  /*2f20*/  MEMBAR.ALL.CTA ;  /* 0x0000000000007992 */ /* 0x0005ec0000008000 */
[----:B--2---:R-:W2:Y:S01]  /*2f30*/  FENCE.VIEW.ASYNC.S ;  /* 0x00000000000073c6 */ /* 0x004ea20000000000 */
[----:B------:R-:W-:Y:S01]  /*2f40*/  SEL R11, R11, RZ, P1 ;  /* 0x000000ff0b0b7207 */ /* 0x000fe20000800000 */
[----:B--2---:R2:W-:Y:S01]  /*2f50*/  SYNCS.ARRIVE.TRANS64.RED.A1T0 RZ, [R2+URZ], RZ ;  /* 0x000000ff02ff79a7 */ /* 0x0045e200081004ff */
[----:B-1----:R-:W-:-:S02]  /*2f60*/  LOP3.LUT P3, RZ, R6, 0x1, RZ, 0xc0, !PT ;  /* 0x0000000106ff7812 */ /* 0x002fc4000786c0ff */
[----:B------:R-:W-:-:S04]  /*2f70*/  SEL R4, RZ, 0x1, P1 ;  /* 0x00000001ff047807 */ /* 0x000fc80000800000 */
[----:B------:R-:W-:Y:S02]  /*2f80*/  LOP3.LUT R10, R10, R4, RZ, 0x3c, !PT ;  /* 0x000000040a0a7212 */ /* 0x000fe400078e3cff */
[----:B--2---:R-:W-:-:S04]  /*2f90*/  SEL R2, RZ, 0x1, P0 ;  /* 0x00000001ff027807 */ /* 0x004fc80000000000 */
[----:B------:R-:W-:Y:S01]  /*2fa0*/  LOP3.LUT R9, R9, R2, RZ, 0x3c, !PT ;  /* 0x0000000209097212 */ /* 0x000fe200078e3cff */
[----:B------:R-:W-:Y:S06]  /*2fb0*/  @P3 BRA `(.L_x_52) ;  /* 0xfffffffc002c3947 */ /* 0x000fec000383ffff */
[----:B------:R-:W-:Y:S01]  /*2fc0*/  ULEA UR4, UR5, UR6, 0x3 ;  /* 0x0000000605047291 */ /* 0x000fe2000f8e18ff */
[----:B------:R-:W-:-:S08]  /*2fd0*/  SHF.L.U32 R2, R12, 0x1f, RZ ;  /* 0x0000001f0c027819 */ /* 0x000fd000000006ff */
[----:B------:R-:W1:Y:S02]  /*2fe0*/  SYNCS.PHASECHK.TRANS64 P0, [UR4+0x80], R2 ;  /* 0x00008002ff0075a7 */ /* 0x000e640008001004 */
[----:B-1----:R-:W-:Y:S05]  /*2ff0*/  @P0 BRA `(.L_x_53) ;  /* 0x0000000000080947 */ /* 0x002fea0003800000 */
[----:B------:R-:W1:Y:S02]  /*3000*/  SYNCS.PHASECHK.TRANS64.TRYWAIT P0, [UR4+0x80], R2 ;  /* 0x00008002ff0075a7 */ /* 0x000e640008001104 */
[----:B-1----:R-:W-:Y:S05]  /*3010*/  @!P0 BRA `(.L_x_54) ;  /* 0x0000004000508947 */ /* 0x002fea0003800000 */
.L_x_53:
[----:B------:R-:W-:-:S04]  /*3020*/  UIADD3 UR7, UPT, UPT, UR5, 0x1, URZ ;  /* 0x0000000105077890 */ /* 0x000fc8000fffe0ff */
[----:B------:R-:W-:-:S04]  /*3030*/  UISETP.NE.AND UP0, UPT, UR7, 0x2, UPT ;  /* 0x000000020700788c */ /* 0x000fc8000bf05270 */
[----:B------:R-:W-:Y:S02]  /*3040*/  USEL UR8, URZ, 0x1, UP0 ;  /* 0x00000001ff087887 */ /* 0x000fe40008000000 */
[----:B------:R-:W-:-:S04]  /*3050*/  USEL UR7, UR7, URZ, UP0 ;  /* 0x000000ff07077287 */ /* 0x000fc80008000000 */
[----:B------:R-:W-:Y:S01]  /*3060*/  ULEA UR7, UR7, UR6, 0x3 ;  /* 0x0000000607077291 */ /* 0x000fe2000f8e18ff */
[----:B-1----:R-:W-:-:S04]  /*3070*/  LOP3.LUT R2, R12, UR8, RZ, 0x3c, !PT ;  /* 0x000000080c027c12 */ /* 0x002fc8000f8e3cff */
[----:B------:R-:W-:-:S04]  /*3080*/  SHF.L.U32 R0, R2, 0x1f, RZ ;  /* 0x0000001f02007819 */ /* 0x000fc800000006ff */
[----:B------:R-:W1:Y:S02]  /*3090*/  SYNCS.PHASECHK.TRANS64 P0, [UR7+0x80], R0 ;  /* 0x00008000ff0075a7 */ /* 0x000e640008001007 */
[----:B-1----:R-:W-:Y:S05]  /*30a0*/  @P0 EXIT ;  /* 0x000000000000094d */ /* 0x002fea0003800000 */
[----:B------:R-:W-:Y:S02]  /*30b0*/  SHF.L.U32 R2, R2, 0x1f, RZ ;  /* 0x0000001f02027819 */ /* 0x000fe400000006ff */
[----:B------:R-:W-:-:S07]  /*30c0*/  MOV R0, UR7 ;  /* 0x0000000700007c02 */ /* 0x000fce0008000f00 */
.L_x_55:
[----:B-1----:R1:W2:Y:S02]  /*30d0*/  SYNCS.PHASECHK.TRANS64.TRYWAIT P0, [R0+URZ+0x80], R2 ;  /* 0x00008002000075a7 */ /* 0x0022a400080011ff */
[----:B--2---:R-:W-:Y:S05]  /*30e0*/  @!P0 NANOSLEEP.SYNCS 0x989680 ;  /* 0x009896800000895d */ /* 0x004fea0003900000 */
[----:B------:R-:W2:Y:S02]  /*30f0*/  @!P0 SYNCS.PHASECHK.TRANS64 P0, [R0+URZ+0x80], R2 ;  /* 0x00008002000085a7 */ /* 0x000ea400080010ff */
[----:B--2---:R-:W-:Y:S05]  /*3100*/  @P0 EXIT ;  /* 0x000000000000094d */ /* 0x004fea0003800000 */
[----:B------:R-:W-:Y:S05]  /*3110*/  BRA `(.L_x_55) ;  /* 0xfffffffc00ec7947 */ /* 0x000fea000383ffff */
.L_x_48:
[----:B------:R-:W-:Y:S05]  /*3120*/  BRA.U UP4, `(.L_x_56) ;  /* 0x0000001104887547 */ /* 0x000fea000b800000 */
[----:B------:R-:W1:Y:S01]  /*3130*/  S2UR UR7, SR_CgaCtaId ;  /* 0x00000000000779c3 */ /* 0x000e620000008800 */
[----:B------:R-:W-:Y:S01]  /*3140*/  UMOV UR4, 0x40 ;  /* 0x0000004000047882 */ /* 0x000fe20000000000 */
[----:B------:R-:W-:Y:S01]  /*3150*/  NOP ;  /* 0x0000000000007918 */ /* 0x000fe20000000000 */
[----:B------:R-:W-:Y:S01]  /*3160*/  UMOV UR6, 0x400 ;  /* 0x0000040000067882 */ /* 0x000fe20000000000 */
[----:B-1----:R-:W-:Y:S02]  /*3170*/  ULEA UR5, UR7, UR4, 0x18 ;  /* 0x0000000407057291 */ /* 0x002fe4000f8ec0ff */
[----:B------:R-:W-:-:S07]  /*3180*/  ULEA UR6, UR7, UR6, 0x18 ;  /* 0x0000000607067291 */ /* 0x000fce000f8ec0ff */
[----:B------:R-:W1:Y:S02]  /*3190*/  LDS.U8 R0, [UR5+0x1c] ;  /* 0x00001c05ff007984 */ /* 0x000e640008000000 */
[----:B-1----:R-:W-:-:S13]  /*31a0*/  ISETP.NE.AND P0, PT, R0, RZ, PT ;  /* 0x000000ff0000720c */ /* 0x002fda0003f05270 */
[----:B------:R-:W-:Y:S05]  /*31b0*/  @P0 BRA `(.L_x_57) ;  /* 0x0000000400080947 */ /* 0x000fea0003800000 */
[----:B------:R-:W-:Y:S02]  /*31c0*/  UISETP.NE.U32.AND UP1, UPT, UR27, 0x1, UPT ;  /* 0x000000011b00788c */ /* 0x000fe4000bf25070 */
[----:B------:R-:W-:-:S07]  /*31d0*/  UIADD3 UR7, UPT, UPT, UR5, 0x8, URZ ;  /* 0x0000000805077890 */ /* 0x000fce000fffe0ff */
[----:B------:R-:W-:Y:S05]  /*31e0*/  BRA.U !UP1, `(.L_x_58) ;  /* 0x00000001099c7547 */ /* 0x000fea000b800000 */
[----:B------:R-:W-:Y:S01]  /*31f0*/  ELECT P0, URZ, PT ;  /* 0x0000000000ff782f */ /* 0x000fe20003800000 */
[----:B------:R-:W-:-:S12]  /*3200*/  BSSY B0, `(.L_x_58) ;  /* 0x0000025000007945 */ /* 0x000fd80003800000 */
[----:B------:R-:W-:Y:S05]  /*3210*/  @!P0 BRA `(.L_x_59) ;  /* 0x00000000008c8947 */ /* 0x000fea0003800000 */
[----:B------:R-:W-:-:S05]  /*3220*/  UMOV UR4, 0x10 ;  /* 0x0000001000047882 */ /* 0x000fca0000000000 */
[----:B------:R-:W-:Y:S04]  /*3230*/  DEPBAR.LE SB1, 0x36 ;  /* 0x00009d800000791a */ /* 0x000fe80000000000 */
[----:B------:R-:W1:Y:S02]  /*3240*/  UTCATOMSWS.2CTA.FIND_AND_SET.ALIGN UP0, UR4, UR4 ;  /* 0x00000004000475e3 */ /* 0x000e640008200800 */
[----:B-1----:R-:W-:Y:S01]  /*3250*/  MOV R10, UR4 ;  /* 0x00000004000a7c02 */ /* 0x002fe20008000f00 */
[----:B------:R-:W-:Y:S06]  /*3260*/  BRA.U UP0, `(.L_x_60) ;  /* 0x0000000100187547 */ /* 0x000fec000b800000 */
.L_x_61:
[----:B------:R-:W-:Y:S05]  /*3270*/  NANOSLEEP 0x64 ;  /* 0x000000640000795d */ /* 0x000fea0003800000 */
[----:B------:R-:W-:-:S05]  /*3280*/  UMOV UR4, 0x10 ;  /* 0x0000001000047882 */ /* 0x000fca0000000000 */
[----:B------:R-:W-:Y:S04]  /*3290*/  DEPBAR.LE SB1, 0x36 ;  /* 0x00009d800000791a */ /* 0x000fe80000000000 */
[----:B------:R-:W1:Y:S02]  /*32a0*/  UTCATOMSWS.2CTA.FIND_AND_SET.ALIGN UP0, UR4, UR4 ;  /* 0x00000004000475e3 */ /* 0x000e640008200800 */
[----:B-1----:R-:W-:Y:S01]  /*32b0*/  MOV R10, UR4 ;  /* 0x00000004000a7c02 */ /* 0x002fe20008000f00 */
[----:B------:R-:W-:Y:S05]  /*32c0*/  BRA.U !UP0, `(.L_x_61) ;  /* 0xfffffffd08e87547 */ /* 0x000fea000b83ffff */
.L_x_60:
[----:B------:R-:W1:Y:S01]  /*32d0*/  LDS R6, [UR5+0x10] ;  /* 0x00001005ff067984 */ /* 0x000e620008000800 */
[----:B------:R-:W-:Y:S01]  /*32e0*/  IMAD.U32 R0, RZ, RZ, UR6 ;  /* 0x00000006ff007e24 */ /* 0x000fe2000f8e00ff */
[----:B------:R-:W-:-:S03]  /*32f0*/  MOV R4, UR29 ;  /* 0x0000001d00047c02 */ /* 0x000fc60008000f00 */
[----:B------:R-:W-:Y:S01]  /*3300*/  VIADD R0, R0, 0x120 ;  /* 0x0000012000007836 */ /* 0x000fe20000000000 */
[----:B-1----:R-:W-:-:S04]  /*3310*/  SHF.L.U32 R6, R6, 0x1f, RZ ;  /* 0x0000001f06067819 */ /* 0x002fc800000006ff */
[----:B------:R-:W1:Y:S02]  /*3320*/  SYNCS.PHASECHK.TRANS64.TRYWAIT P0, [UR5+0x8], R6 ;  /* 0x00000806ff0075a7 */ /* 0x000e640008001105 */
[----:B-1----:R-:W-:Y:S05]  /*3330*/  @P0 BRA `(.L_x_62) ;  /* 0x0000000000080947 */ /* 0x002fea0003800000 */
[----:B------:R-:W1:Y:S02]  /*3340*/  SYNCS.PHASECHK.TRANS64.TRYWAIT P0, [UR5+0x8], R6 ;  /* 0x00000806ff0075a7 */ /* 0x000e640008001105 */
[----:B-1----:R-:W-:Y:S05]  /*3350*/  @!P0 BRA `(.L_x_63) ;  /* 0x0000003c00988947 */ /* 0x002fea0003800000 */
.L_x_62:
[----:B------:R-:W-:Y:S01]  /*3360*/  PRMT R4, R4, 0x654, R0 ;  /* 0x0000065404047816 */ /* 0x000fe20000000000 */
[----:B------:R-:W-:Y:S01]  /*3370*/  HFMA2 R0, -RZ, RZ, 0, 5.9604644775390625e-08 ;  /* 0x00000001ff007431 */ /* 0x000fe200000001ff */
[----:B------:R-:W-:Y:S01]  /*3380*/  UPRMT UR4, UR29, 0x654, UR7 ;  /* 0x000006541d047896 */ /* 0x000fe20008000007 */
[----:B------:R-:W-:Y:S02]  /*3390*/  IMAD.MOV.U32 R8, RZ, RZ, 0xffff ;  /* 0x0000ffffff087424 */ /* 0x000fe400078e00ff */
[----:B-1----:R-:W-:Y:S02]  /*33a0*/  IMAD.MOV.U32 R6, RZ, RZ, 0x4 ;  /* 0x00000004ff067424 */ /* 0x002fe400078e00ff */
[----:B------:R-:W-:Y:S01]  /*33b0*/  IMAD.SHL.U32 R9, R10, 0x20, RZ ;  /* 0x000000200a097824 */ /* 0x000fe200078e00ff */
[----:B------:R-:W-:Y:S02]  /*33c0*/  MOV R5, UR4 ;  /* 0x0000000400057c02 */ /* 0x000fe40008000f00 */
[-C--:B------:R-:W-:Y:S01]  /*33d0*/  SHF.L.U32 R8, R8, R10.reuse, RZ ;  /* 0x0000000a08087219 */ /* 0x080fe200000006ff */
[----:B------:R1:W-:Y:S01]  /*33e0*/  SYNCS.ARRIVE.TRANS64.RED RZ, [UR4], R6 ;  /* 0x00000006ffff79a7 */ /* 0x0003e20008000404 */
[----:B------:R-:W-:Y:S01]  /*33f0*/  SHF.L.U32 R7, R0, R10, RZ ;  /* 0x0000000a00077219 */ /* 0x000fe200000006ff */
[----:B------:R1:W-:Y:S04]  /*3400*/  STS [UR6+0x120], R9 ;  /* 0x00012009ff007988 */ /* 0x0003e80008000806 */
[----:B------:R1:W-:Y:S04]  /*3410*/  STAS [R4.64], R10 ;  /* 0x0000000a04007dbd */ /* 0x0003e8000c0008ff */
[----:B------:R1:W-:Y:S04]  /*3420*/  ATOMS.OR RZ, [UR5+0x14], R8 ;  /* 0x00001408ffff798c */ /* 0x0003e8000b000005 */
[----:B------:R1:W-:Y:S04]  /*3430*/  ATOMS.OR RZ, [UR5+0x18], R7 ;  /* 0x00001807ffff798c */ /* 0x0003e8000b000005 */
[----:B------:R1:W-:Y:S02]  /*3440*/  ATOMS.XOR RZ, [UR5+0x10], R0 ;  /* 0x00001000ffff798c */ /* 0x0003e4000b800005 */
.L_x_59:
[----:B------:R-:W-:Y:S05]  /*3450*/  BSYNC B0 ;  /* 0x0000000000007941 */ /* 0x000fea0003800000 */
.L_x_58:
[----:B------:R-:W-:Y:S05]  /*3460*/  BRA.U UP1, `(.L_x_64) ;  /* 0x00000001016c7547 */ /* 0x000fea000b800000 */
[----:B------:R-:W-:-:S03]  /*3470*/  UMOV UR4, 0xffffffff ;  /* 0xffffffff00047882 */ /* 0x000fc60000000000 */
[----:B------:R-:W-:Y:S05]  /*3480*/  BRA.DIV UR4, `(.L_x_65) ;  /* 0x0000003e04647947 */ /* 0x000fea000b800000 */
[----:B------:R-:W-:-:S13]  /*3490*/  ELECT P0, URZ, PT ;  /* 0x0000000000ff782f */ /* 0x000fda0003800000 */
.L_x_133:
[----:B------:R-:W-:Y:S05]  /*34a0*/  @!P0 BRA `(.L_x_64) ;  /* 0x00000000005c8947 */ /* 0x000fea0003800000 */
[----:B-1----:R-:W1:Y:S02]  /*34b0*/  LDS R4, [UR5+0x10] ;  /* 0x00001005ff047984 */ /* 0x002e640008000800 */
[----:B-1----:R-:W-:-:S04]  /*34c0*/  SHF.L.U32 R4, R4, 0x1f, RZ ;  /* 0x0000001f04047819 */ /* 0x002fc800000006ff */
[----:B------:R-:W1:Y:S02]  /*34d0*/  SYNCS.PHASECHK.TRANS64.TRYWAIT P0, [UR5+0x8], R4 ;  /* 0x00000804ff0075a7 */ /* 0x000e640008001105 */
[----:B-1----:R-:W-:Y:S05]  /*34e0*/  @P0 BRA `(.L_x_66) ;  /* 0x0000000000080947 */ /* 0x002fea0003800000 */
[----:B------:R-:W1:Y:S02]  /*34f0*/  SYNCS.PHASECHK.TRANS64.TRYWAIT P0, [UR5+0x8], R4 ;  /* 0x00000804ff0075a7 */ /* 0x000e640008001105 */
[----:B-1----:R-:W-:Y:S05]  /*3500*/  @!P0 BRA `(.L_x_67) ;  /* 0x0000003c00688947 */ /* 0x002fea0003800000 */
.L_x_66:
[----:B------:R-:W2:Y:S01]  /*3510*/  LDS R6, [UR6+0x120] ;  /* 0x00012006ff067984 */ /* 0x000ea20008000800 */
[----:B-1----:R-:W-:Y:S02]  /*3520*/  HFMA2 R0, -RZ, RZ, 0, 5.9604644775390625e-08 ;  /* 0x00000001ff007431 */ /* 0x002fe400000001ff */
[----:B------:R-:W-:Y:S01]  /*3530*/  IMAD.MOV.U32 R4, RZ, RZ, 0xffff ;  /* 0x0000ffffff047424 */ /* 0x000fe200078e00ff */
[----:B------:R-:W-:Y:S01]  /*3540*/  UPRMT UR4, UR29, 0x654, UR7 ;  /* 0x000006541d047896 */ /* 0x000fe20008000007 */
[----:B--2---:R-:W-:-:S03]  /*3550*/  IMAD.SHL.U32 R5, R6, 0x20, RZ ;  /* 0x0000002006057824 */ /* 0x004fc600078e00ff */
[-C--:B------:R-:W-:Y:S02]  /*3560*/  SHF.L.U32 R4, R4, R6.reuse, RZ ;  /* 0x0000000604047219 */ /* 0x080fe400000006ff */
[----:B------:R-:W-:Y:S01]  /*3570*/  SHF.L.U32 R6, R0, R6, RZ ;  /* 0x0000000600067219 */ /* 0x000fe200000006ff */
[----:B------:R2:W-:Y:S04]  /*3580*/  STS [UR6+0x120], R5 ;  /* 0x00012005ff007988 */ /* 0x0005e80008000806 */
[----:B------:R2:W-:Y:S04]  /*3590*/  ATOMS.OR RZ, [UR5+0x14], R4 ;  /* 0x00001404ffff798c */ /* 0x0005e8000b000005 */
[----:B------:R2:W-:Y:S01]  /*35a0*/  ATOMS.OR RZ, [UR5+0x18], R6 ;  /* 0x00001806ffff798c */ /* 0x0005e2000b000005 */
[----:B------:R-:W-:Y:S03]  /*35b0*/  SYNCS.ARRIVE.TRANS64.RED.A1T0 RZ, [UR4], RZ ;  /* 0x000000ffffff79a7 */ /* 0x000fe60008100404 */
[----:B------:R2:W-:Y:S01]  /*35c0*/  ATOMS.XOR RZ, [UR5+0x10], R0 ;  /* 0x00001000ffff798c */ /* 0x0005e2000b800005 */
[----:B------:R-:W-:Y:S05]  /*35d0*/  BRA `(.L_x_64) ;  /* 0x0000000000107947 */ /* 0x000fea0003800000 */
.L_x_57:
[----:B------:R-:W-:Y:S02]  /*35e0*/  MOV R0, 0xffffffff ;  /* 0xffffffff00007802 */ /* 0x000fe40000000f00 */
[----:B------:R-:W-:-:S03]  /*35f0*/  MOV R4, 0x3620 ;  /* 0x0000362000047802 */ /* 0x000fc60000000f00 */
[----:B------:R1:W-:Y:S04]  /*3600*/  STS [UR6+0x120], R0 ;  /* 0x00012000ff007988 */ /* 0x0003e80008000806 */
[----:B-1---5:R-:W-:Y:S05]  /*3610*/  CALL.REL.NOINC `($__internal_1_$__cuda_sm10x_tcgen05_guardrail_trap_phase_invalid_during_alloc) ;  /* 0x0000004000707944 */ /* 0x022fea0003c00000 */
.L_x_64:
[----:B------:R-:W-:Y:S05]  /*3620*/  WARPSYNC.ALL ;  /* 0x0000000000007948 */ /* 0x000fea0003800000 */
[----:B------:R-:W3:Y:S01]  /*3630*/  S2UR UR4, SR_CgaCtaId ;  /* 0x00000000000479c3 */ /* 0x000ee20000008800 */
[----:B------:R-:W-:Y:S01]  /*3640*/  UMOV UR13, 0x400 ;  /* 0x00000400000d7882 */ /* 0x000fe20000000000 */
[----:B------:R-:W-:-:S06]  /*3650*/  NOP ;  /* 0x0000000000007918 */ /* 0x000fcc0000000000 */
[----:B------:R-:W-:Y:S06]  /*3660*/  BAR.ARV 0x6, 0xa0 ;  /* 0x0182800000007b1d */ /* 0x000fec0000002000 */
[----:B------:R-:W4:Y:S01]  /*3670*/  LDCU UR6, c[0x0][0x38c] ;  /* 0x00007180ff0677ac */ /* 0x000f220008000800 */
[----:B------:R-:W-:Y:S01]  /*3680*/  LOP3.LUT R3, R3, 0xffff, RZ, 0xc0, !PT ;  /* 0x0000ffff03037812 */ /* 0x000fe200078ec0ff */
[----:B-1----:R-:W-:Y:S01]  /*3690*/  IMAD.MOV.U32 R9, RZ, RZ, 0x1 ;  /* 0x00000001ff097424 */ /* 0x002fe200078e00ff */
[----:B------:R-:W-:Y:S01]  /*36a0*/  LOP3.LUT R2, R2, 0xffff, RZ, 0xc0, !PT ;  /* 0x0000ffff02027812 */ /* 0x000fe200078ec0ff */
[----:B------:R-:W-:Y:S01]  /*36b0*/  IMAD.MOV.U32 R8, RZ, RZ, RZ ;  /* 0x000000ffff087224 */ /* 0x000fe200078e00ff */
[----:B------:R-:W-:Y:S01]  /*36c0*/  R2UR UR16, R3 ;  /* 0x00000000031072ca */ /* 0x000fe200000e0000 */
[----:B------:R-:W-:Y:S01]  /*36d0*/  UMOV UR20, URZ ;  /* 0x000000ff00147c82 */ /* 0x000fe20008000000 */
[----:B------:R-:W-:-:S02]  /*36e0*/  R2UR UR24, R2 ;  /* 0x00000000021872ca */ /* 0x000fc400000e0000 */
[----:B------:R-:W-:Y:S01]  /*36f0*/  CS2R R2, SRZ ;  /* 0x0000000000027805 */ /* 0x000fe2000001ff00 */
[----:B------:R-:W-:Y:S01]  /*3700*/  UMOV UR10, URZ ;  /* 0x000000ff000a7c82 */ /* 0x000fe20008000000 */
[----:B---3--:R-:W-:Y:S02]  /*3710*/  ULEA UR13, UR4, UR13, 0x18 ;  /* 0x0000000d040d7291 */ /* 0x008fe4000f8ec0ff */
[----:B------:R-:W-:Y:S02]  /*3720*/  UISETP.NE.AND UP3, UPT, UR27, URZ, UPT ;  /* 0x000000ff1b00728c */ /* 0x000fe4000bf65270 */
[----:B------:R-:W-:Y:S02]  /*3730*/  UIADD3 UR5, UPT, UPT, UR13, 0x2400, URZ ;  /* 0x000024000d057890 */ /* 0x000fe4000fffe0ff */
[----:B------:R-:W-:Y:S02]  /*3740*/  UIADD3 UR4, UPT, UPT, UR13, 0x4c00, URZ ;  /* 0x00004c000d047890 */ /* 0x000fe4000fffe0ff */
[----:B----4-:R-:W-:Y:S01]  /*3750*/  UIADD3 UR6, UPT, UPT, UR6, 0x1f, URZ ;  /* 0x0000001f06067890 */ /* 0x010fe2000fffe0ff */
[----:B--2---:R-:W1:Y:S01]  /*3760*/  LDS R0, [UR13+0x120] ;  /* 0x0001200dff007984 */ /* 0x004e620008000800 */
[----:B------:R-:W-:-:S02]  /*3770*/  USHF.R.U32.HI UR5, URZ, 0x4, UR5 ;  /* 0x00000004ff057899 */ /* 0x000fc40008011605 */
[----:B------:R-:W-:Y:S02]  /*3780*/  USHF.R.S32.HI UR21, URZ, 0x1f, UR6 ;  /* 0x0000001fff157899 */ /* 0x000fe40008011406 */
[----:B------:R-:W-:Y:S02]  /*3790*/  USHF.R.U32.HI UR4, URZ, 0x4, UR4 ;  /* 0x00000004ff047899 */ /* 0x000fe40008011604 */
[----:B------:R-:W-:Y:S02]  /*37a0*/  ULEA.HI UR21, UR21, UR6, URZ, 0x5 ;  /* 0x0000000615157291 */ /* 0x000fe4000f8f28ff */
[----:B------:R-:W-:Y:S02]  /*37b0*/  ULOP3.LUT UR5, UR5, 0x3fff, URZ, 0xc0, !UPT ;  /* 0x00003fff05057892 */ /* 0x000fe4000f8ec0ff */
[----:B------:R-:W-:Y:S02]  /*37c0*/  USHF.R.S32.HI UR21, URZ, 0x5, UR21 ;  /* 0x00000005ff157899 */ /* 0x000fe40008011415 */
[----:B------:R-:W-:-:S02]  /*37d0*/  ULOP3.LUT UR18, UR4, 0x3fff, URZ, 0xc0, !UPT ;  /* 0x00003fff04127892 */ /* 0x000fc4000f8ec0ff */
[----:B------:R-:W-:Y:S02]  /*37e0*/  UISETP.LT.AND UP0, UPT, UR21, 0x1, UPT ;  /* 0x000000011500788c */ /* 0x000fe4000bf01270 */
[----:B------:R-:W-:Y:S02]  /*37f0*/  ULOP3.LUT UR17, UR5, 0x10000, URZ, 0xfc, !UPT ;  /* 0x0001000005117892 */ /* 0x000fe4000f8efcff */
[----:B------:R-:W-:Y:S02]  /*3800*/  ULOP3.LUT UR18, UR18, 0x10000, URZ, 0xfc, !UPT ;  /* 0x0001000012127892 */ /* 0x000fe4000f8efcff */
[----:B------:R-:W-:Y:S01]  /*3810*/  USEL UR25, UR21, 0x1, !UP0 ;  /* 0x0000000115197887 */ /* 0x000fe2000c000000 */
[----:B------:R-:W-:Y:S01]  /*3820*/  UMOV UR11, URZ ;  /* 0x000000ff000b7c82 */ /* 0x000fe20008000000 */
[----:B------:R-:W-:Y:S01]  /*3830*/  UMOV UR22, 0x0 ;  /* 0x0000000000167882 */ /* 0x000fe20000000000 */
[----:B------:R-:W-:Y:S01]  /*3840*/  UMOV UR23, 0x8100010 ;  /* 0x0810001000177882 */ /* 0x000fe20000000000 */
[----:B-1----:R-:W-:-:S15]  /*3850*/  R2UR UR26, R0 ;  /* 0x00000000001a72ca */ /* 0x002fde00000e0000 */
.L_x_75:
[C---:B------:R-:W-:Y:S02]  /*3860*/  LEA R0, R8.reuse, UR13, 0x3 ;  /* 0x0000000d08007c11 */ /* 0x040fe4000f8e18ff */
[----:B------:R-:W-:Y:S02]  /*3870*/  SHF.L.U32 R4, R3, 0x1f, RZ ;  /* 0x0000001f03047819 */ /* 0x000fe400000006ff */
[----:B------:R-:W-:Y:S02]  /*3880*/  LEA R5, R8, UR13, 0x4 ;  /* 0x0000000d08057c11 */ /* 0x000fe4000f8e20ff */
[----:B------:R-:W1:Y:S02]  /*3890*/  SYNCS.PHASECHK.TRANS64.TRYWAIT P0, [R0+URZ+0x70], R4 ;  /* 0x00007004000075a7 */ /* 0x000e6400080011ff */
[----:B-1-3--:R-:W-:Y:S05]  /*38a0*/  @!P0 BRA `(.L_x_68) ;  /* 0x0000003800988947 */ /* 0x00afea0003800000 */
.L_x_134:
[----:B-1----:R-:W1:Y:S01]  /*38b0*/  LDS.128 R4, [R5+0x100] ;  /* 0x0001000005047984 */ /* 0x002e620000000c00 */
[----:B------:R-:W-:Y:S02]  /*38c0*/  VIADD R0, R0, 0x80 ;  /* 0x0000008000007836 */ /* 0x000fe40000000000 */
[----:B------:R-:W-:Y:S01]  /*38d0*/  VIADD R8, R8, 0x1 ;  /* 0x0000000108087836 */ /* 0x000fe20000000000 */
[----:B------:R-:W-:Y:S01]  /*38e0*/  @!PT LDS RZ, [RZ] ;  /* 0x00000000fffff984 */ /* 0x000fe20000000800 */
[----:B------:R-:W-:Y:S01]  /*38f0*/  @!PT LDS RZ, [RZ] ;  /* 0x00000000fffff984 */ /* 0x000fe20000000800 */
[----:B------:R-:W-:Y:S01]  /*3900*/  @!PT LDS RZ, [RZ] ;  /* 0x00000000fffff984 */ /* 0x000fe20000000800 */
[----:B------:R-:W-:Y:S01]  /*3910*/  @!PT LDS RZ, [RZ] ;  /* 0x00000000fffff984 */ /* 0x000fe20000000800 */
[----:B------:R2:W-:Y:S06]  /*3920*/  MEMBAR.ALL.CTA ;  /* 0x0000000000007992 */ /* 0x0005ec0000008000 */
[----:B--2---:R-:W2:Y:S01]  /*3930*/  FENCE.VIEW.ASYNC.S ;  /* 0x00000000000073c6 */ /* 0x004ea20000000000 */
[----:B------:R-:W-:-:S04]  /*3940*/  PRMT R0, RZ, 0x654, R0 ;  /* 0x00000654ff007816 */ /* 0x000fc80000000000 */
[----:B--2---:R2:W-:Y:S01]  /*3950*/  SYNCS.ARRIVE.TRANS64.RED.A1T0 RZ, [R0+URZ], RZ ;  /* 0x000000ff00ff79a7 */ /* 0x0045e200081004ff */
[----:B-1----:R-:W-:Y:S01]  /*3960*/  LOP3.LUT P1, RZ, R6, 0x1, RZ, 0xc0, !PT ;  /* 0x0000000106ff7812 */ /* 0x002fe2000782c0ff */
[----:B--2---:R-:W-:-:S12]  /*3970*/  BRA.U UP3, `(.L_x_69) ;  /* 0x0000000103cc7547 */ /* 0x004fd8000b800000 */
[----:B------:R-:W1:Y:S01]  /*3980*/  LDCU UR4, c[0x0][0x38c] ;  /* 0x00007180ff0477ac */ /* 0x000e620008000800 */
[----:B------:R-:W-:Y:S02]  /*3990*/  PLOP3.LUT P2, PT, PT, PT, PT, 0x80, 0x8 ;  /* 0x000000000008781c */ /* 0x000fe40003f4f070 */
[----:B------:R-:W-:Y:S01]  /*39a0*/  SHF.L.U32 R4, R9, 0x1f, RZ ;  /* 0x0000001f09047819 */ /* 0x000fe200000006ff */
[----:B------:R-:W-:Y:S02]  /*39b0*/  ULEA UR19, UR20, UR13, 0x3 ;  /* 0x0000000d14137291 */ /* 0x000fe4000f8e18ff */
[----:B-1----:R-:W-:-:S06]  /*39c0*/  UISETP.GE.AND UP0, UPT, UR4, 0x1, UPT ;  /* 0x000000010400788c */ /* 0x002fcc000bf06270 */
[----:B------:R-:W-:-:S05]  /*39d0*/  PLOP3.LUT P0, PT, PT, PT, UP0, 0x80, 0x8 ;  /* 0x000000000008781c */ /* 0x000fca0003f0f008 */
[----:B------:R-:W-:-:S08]  /*39e0*/  @UP0 ULEA UR4, UR10, UR13, 0x3 ;  /* 0x0000000d0a040291 */ /* 0x000fd0000f8e18ff */
[----:B------:R-:W-:-:S04]  /*39f0*/  @P0 SHF.L.U32 R0, R2, 0x1f, RZ ;  /* 0x0000001f02000819 */ /* 0x000fc800000006ff */
[----:B------:R1:W2:Y:S01]  /*3a00*/  @P0 SYNCS.PHASECHK.TRANS64.TRYWAIT P2, [UR4], R0 ;  /* 0x00000000ff0005a7 */ /* 0x0002a20008041104 */
[----:B------:R-:W3:Y:S02]  /*3a10*/  SYNCS.PHASECHK.TRANS64.TRYWAIT P0, [UR19+0xb0], R4 ;  /* 0x0000b004ff0075a7 */ /* 0x000ee40008001113 */
[----:B-123--:R-:W-:Y:S05]  /*3a20*/  @!P0 BRA `(.L_x_70) ;  /* 0x00000038004c8947 */ /* 0x00efea0003800000 */
.L_x_136:
[----:B------:R-:W-:Y:S01]  /*3a30*/  UMOV UR14, UR11 ;  /* 0x0000000b000e7c82 */ /* 0x000fe20008000000 */
[----:B------:R-:W-:Y:S05]  /*3a40*/  BRA.U !UP0, `(.L_x_71) ;  /* 0x0000000108887547 */ /* 0x000fea000b800000 */
[----:B------:R-:W-:Y:S02]  /*3a50*/  UIADD3 UR14, UPT, UPT, UR25, UR11, URZ ;  /* 0x0000000b190e7290 */ /* 0x000fe4000fffe0ff */
[----:B------:R-:W-:Y:S02]  /*3a60*/  ULEA UR15, UR20, UR26, 0x5 ;  /* 0x0000001a140f7291 */ /* 0x000fe4000f8e28ff */
[----:B------:R-:W-:Y:S01]  /*3a70*/  UPLOP3.LUT UP2, UPT, UPT, UPT, UPT, 0x40, 0x4 ;  /* 0x000000000004789c */ /* 0x000fe20003f4e870 */
[----:B------:R-:W-:Y:S01]  /*3a80*/  UMOV UR12, UR21 ;  /* 0x00000015000c7c82 */ /* 0x000fe20008000000 */
[----:B------:R-:W-:-:S09]  /*3a90*/  UMOV UR5, UR10 ;  /* 0x0000000a00057c82 */ /* 0x000fd20008000000 */
.L_x_74:
[----:B--2---:R-:W-:Y:S01]  /*3aa0*/  ULEA UR6, UR5, UR13, 0x3 ;  /* 0x0000000d05067291 */ /* 0x004fe2000f8e18ff */
[----:B---3--:R-:W-:Y:S11]  /*3ab0*/  @P2 BRA `(.L_x_72) ;  /* 0x00000000000c2947 */ /* 0x008ff60003800000 */
[----:B-1----:R-:W-:Y:S04]  /*3ac0*/  SHF.L.U32 R4, R2, 0x1f, RZ ;  /* 0x0000001f02047819 */ /* 0x002fe800000006ff */
[----:B------:R-:W1:Y:S02]  /*3ad0*/  SYNCS.PHASECHK.TRANS64.TRYWAIT P0, [UR6], R4 ;  /* 0x00000004ff0075a7 */ /* 0x000e640008001106 */
[----:B-1----:R-:W-:Y:S05]  /*3ae0*/  @!P0 BRA `(.L_x_73) ;  /* 0x0000003800348947 */ /* 0x002fea0003800000 */
.L_x_72:
[----:B------:R-:W-:Y:S01]  /*3af0*/  UISETP.NE.AND UP0, UPT, UR12, 0x1, UPT ;  /* 0x000000010c00788c */ /* 0x000fe2000bf05270 */
[----:B------:R-:W-:Y:S01]  /*3b00*/  PLOP3.LUT P2, PT, PT, PT, PT, 0x80, 0x8 ;  /* 0x000000000008781c */ /* 0x000fe20003f4f070 */
[----:B------:R-:W-:Y:S02]  /*3b10*/  UIADD3 UR4, UPT, UPT, UR5, 0x1, URZ ;  /* 0x0000000105047890 */ /* 0x000fe4000fffe0ff */
[----:B------:R-:W-:Y:S02]  /*3b20*/  ULEA UR8, UR5, UR18, 0x6 ;  /* 0x0000001205087291 */ /* 0x000fe4000f8e30ff */
[----:B------:R-:W-:Y:S01]  /*3b30*/  UISETP.NE.AND UP1, UPT, UR4, 0x5, UPT ;  /* 0x000000050400788c */ /* 0x000fe2000bf25270 */
[----:B------:R-:W-:Y:S01]  /*3b40*/  PLOP3.LUT P0, PT, PT, PT, UP0, 0x80, 0x8 ;  /* 0x000000000008781c */ /* 0x000fe20003f0f008 */
[----:B------:R-:W-:Y:S02]  /*3b50*/  UIADD3 UR11, UPT, UPT, UR11, 0x1, URZ ;  /* 0x000000010b0b7890 */ /* 0x000fe4000fffe0ff */
[----:B------:R-:W-:Y:S02]  /*3b60*/  USEL UR7, URZ, 0x1, UP1 ;  /* 0x00000001ff077887 */ /* 0x000fe40008800000 */
[----:B------:R-:W-:Y:S01]  /*3b70*/  USEL UR10, UR4, URZ, UP1 ;  /* 0x000000ff040a7287 */ /* 0x000fe20008800000 */
[----:B------:R-:W-:Y:S01]  /*3b80*/  UMOV UR9, 0xc0004010 ;  /* 0xc000401000097882 */ /* 0x000fe20000000000 */
[----:B------:R-:W-:Y:S02]  /*3b90*/  UIADD3 UR12, UPT, UPT, UR12, -0x1, URZ ;  /* 0xffffffff0c0c7890 */ /* 0x000fe4000fffe0ff */
[----:B------:R-:W-:Y:S01]  /*3ba0*/  LOP3.LUT R2, R2, UR7, RZ, 0x3c, !PT ;  /* 0x0000000702027c12 */ /* 0x000fe2000f8e3cff */
[----:B------:R-:W-:Y:S01]  /*3bb0*/  @UP0 ULEA UR4, UR10, UR13, 0x3 ;  /* 0x0000000d0a040291 */ /* 0x000fe2000f8e18ff */
[----:B------:R-:W-:Y:S02]  /*3bc0*/  UMOV UR7, 0xc0004010 ;  /* 0xc000401000077882 */ /* 0x000fe40000000000 */
[----:B-1----:R-:W-:Y:S01]  /*3bd0*/  @P0 SHF.L.U32 R0, R2, 0x1f, RZ ;  /* 0x0000001f02000819 */ /* 0x002fe200000006ff */
[----:B------:R-:W-:Y:S05]  /*3be0*/  UISETP.NE.AND UP0, UPT, UR11, UR14, UPT ;  /* 0x0000000e0b00728c */ /* 0x000fea000bf05270 */
[----:B------:R2:W3:Y:S01]  /*3bf0*/  @P0 SYNCS.PHASECHK.TRANS64.TRYWAIT P2, [UR4], R0 ;  /* 0x00000000ff0005a7 */ /* 0x0004e20008041104 */
[----:B------:R-:W-:Y:S02]  /*3c00*/  UIADD3 UR4, UPT, UPT, UR6, 0x28, URZ ;  /* 0x0000002806047890 */ /* 0x000fe4000fffe0ff */
[----:B------:R-:W-:Y:S03]  /*3c10*/  ULEA UR6, UR5, UR17, 0x7 ;  /* 0x0000001105067291 */ /* 0x000fe6000f8e38ff */
[----:B------:R-:W-:Y:S06]  /*3c20*/  UMOV UR5, UR10 ;  /* 0x0000000a00057c82 */ /* 0x000fec0008000000 */
[----:B------:R2:W-:Y:S01]  /*3c30*/  UTCQMMA.2CTA gdesc[UR6], gdesc[UR8], tmem[UR15], tmem[UR22], idesc[UR23], UP2 ;  /* 0x00ff1608060075ea */ /* 0x0005e2000920030f */
[----:B------:R-:W-:Y:S01]  /*3c40*/  UPLOP3.LUT UP2, UPT, UPT, UPT, UPT, 0x80, 0x8 ;  /* 0x000000000008789c */ /* 0x000fe20003f4f070 */
[----:B------:R2:W-:Y:S01]  /*3c50*/  UTCBAR.2CTA.MULTICAST [UR4], URZ, UR16 ;  /* 0x000000ff040073e9 */ /* 0x0005e20008200810 */
[----:B------:R-:W-:Y:S09]  /*3c60*/  BRA.U UP0, `(.L_x_74) ;  /* 0xfffffffd008c7547 */ /* 0x000ff2000b83ffff */
.L_x_71:
[----:B--2---:R-:W-:Y:S01]  /*3c70*/  UIADD3 UR4, UPT, UPT, UR19, 0x90, URZ ;  /* 0x0000009013047890 */ /* 0x004fe2000fffe0ff */
[----:B------:R-:W-:-:S08]  /*3c80*/  UMOV UR11, UR14 ;  /* 0x0000000e000b7c82 */ /* 0x000fd00008000000 */
[----:B------:R2:W-:Y:S01]  /*3c90*/  UTCBAR.2CTA.MULTICAST [UR4], URZ, UR24 ;  /* 0x000000ff040073e9 */ /* 0x0005e20008200818 */
[----:B------:R-:W-:Y:S02]  /*3ca0*/  NOP ;  /* 0x0000000000007918 */ /* 0x000fe40000000000 */
.L_x_69:
[----:B--2---:R-:W-:Y:S01]  /*3cb0*/  UIADD3 UR4, UPT, UPT, UR20, 0x1, URZ ;  /* 0x0000000114047890 */ /* 0x004fe2000fffe0ff */
[----:B------:R-:W-:-:S03]  /*3cc0*/  ISETP.NE.AND P0, PT, R8, 0x2, PT ;  /* 0x000000020800780c */ /* 0x000fc60003f05270 */
[----:B------:R-:W-:Y:S01]  /*3cd0*/  UISETP.NE.AND UP0, UPT, UR4, 0x4, UPT ;  /* 0x000000040400788c */ /* 0x000fe2000bf05270 */
[----:B-1----:R-:W-:Y:S02]  /*3ce0*/  SEL R0, RZ, 0x1, P0 ;  /* 0x00000001ff007807 */ /* 0x002fe40000000000 */
[----:B------:R-:W-:Y:S01]  /*3cf0*/  SEL R8, R8, RZ, P0 ;  /* 0x000000ff08087207 */ /* 0x000fe20000000000 */
[----:B------:R-:W-:Y:S01]  /*3d00*/  USEL UR5, URZ, 0x1, UP0 ;  /* 0x00000001ff057887 */ /* 0x000fe20008000000 */
[----:B------:R-:W-:Y:S01]  /*3d10*/  LOP3.LUT R3, R3, R0, RZ, 0x3c, !PT ;  /* 0x0000000003037212 */ /* 0x000fe200078e3cff */
[----:B------:R-:W-:-:S04]  /*3d20*/  USEL UR20, UR4, URZ, UP0 ;  /* 0x000000ff04147287 */ /* 0x000fc80008000000 */
[----:B------:R-:W-:Y:S01]  /*3d30*/  LOP3.LUT R9, R9, UR5, RZ, 0x3c, !PT ;  /* 0x0000000509097c12 */ /* 0x000fe2000f8e3cff */
[----:B------:R-:W-:Y:S07]  /*3d40*/  @P1 BRA `(.L_x_75) ;  /* 0xfffffff800c41947 */ /* 0x000fee000383ffff */
[----:B------:R-:W1:Y:S01]  /*3d50*/  S2UR UR8, SR_CgaCtaId ;  /* 0x00000000000879c3 */ /* 0x000e620000008800 */
[----:B------:R-:W-:Y:S01]  /*3d60*/  ELECT P0, URZ, PT ;  /* 0x0000000000ff782f */ /* 0x000fe20003800000 */
[----:B------:R-:W-:Y:S01]  /*3d70*/  HFMA2 R0, -RZ, RZ, 0, 5.9604644775390625e-08 ;  /* 0x00000001ff007431 */ /* 0x000fe200000001ff */
[----:B------:R-:W-:-:S05]  /*3d80*/  UMOV UR4, 0x40 ;  /* 0x0000004000047882 */ /* 0x000fca0000000000 */
[----:B------:R-:W-:Y:S01]  /*3d90*/  UVIRTCOUNT.DEALLOC.SMPOOL 0x80 ;  /* 0x000000800000784c */ /* 0x000fe20000000000 */
[----:B------:R-:W-:Y:S02]  /*3da0*/  UISETP.NE.AND UP1, UPT, UR27, URZ, UPT ;  /* 0x000000ff1b00728c */ /* 0x000fe4000bf25270 */
[----:B-1----:R-:W-:-:S09]  /*3db0*/  ULEA UR8, UR8, UR4, 0x18 ;  /* 0x0000000408087291 */ /* 0x002fd2000f8ec0ff */
[----:B------:R1:W-:Y:S01]  /*3dc0*/  @P0 STS.U8 [UR8+0x1c], R0 ;  /* 0x00001c00ff000988 */ /* 0x0003e20008000008 */
[----:B------:R-:W-:Y:S05]  /*3dd0*/  BRA.U UP1, `(.L_x_76) ;  /* 0x0000000101a07547 */ /* 0x000fea000b800000 */
[----:B------:R-:W-:Y:S01]  /*3de0*/  UIADD3 UR7, UPT, UPT, UR13, 0xb0, URZ ;  /* 0x000000b00d077890 */ /* 0x000fe2000fffe0ff */
[----:B------:R-:W-:-:S03]  /*3df0*/  SHF.L.U32 R2, R9, 0x1f, RZ ;  /* 0x0000001f09027819 */ /* 0x000fc600000006ff */
[----:B------:R-:W-:-:S09]  /*3e00*/  ULEA UR4, UR20, UR7, 0x3 ;  /* 0x0000000714047291 */ /* 0x000fd2000f8e18ff */
[----:B------:R-:W2:Y:S02]  /*3e10*/  SYNCS.PHASECHK.TRANS64.TRYWAIT P0, [UR4], R2 ;  /* 0x00000002ff0075a7 */ /* 0x000ea40008001104 */
[----:B--2---:R-:W-:Y:S05]  /*3e20*/  @!P0 BRA `(.L_x_77) ;  /* 0x00000034007c8947 */ /* 0x004fea0003800000 */
.L_x_139:
        /* <DEDUP_REMOVED lines=9> */
.L_x_141:
        /* <DEDUP_REMOVED lines=9> */
.L_x_143:
[----:B------:R-:W-:-:S04]  /*3f50*/  UIADD3 UR4, UPT, UPT, UR4, 0x1, URZ ;  /* 0x0000000104047890 */ /* 0x000fc8000fffe0ff */
[----:B------:R-:W-:-:S04]  /*3f60*/  UISETP.NE.AND UP0, UPT, UR4, 0x4, UPT ;  /* 0x000000040400788c */ /* 0x000fc8000bf05270 */
[----:B------:R-:W-:Y:S02]  /*3f70*/  USEL UR5, URZ, 0x1, UP0 ;  /* 0x00000001ff057887 */ /* 0x000fe40008000000 */
[----:B------:R-:W-:-:S04]  /*3f80*/  USEL UR4, UR4, URZ, UP0 ;  /* 0x000000ff04047287 */ /* 0x000fc80008000000 */
[----:B------:R-:W-:Y:S01]  /*3f90*/  ULEA UR4, UR4, UR7, 0x3 ;  /* 0x0000000704047291 */ /* 0x000fe2000f8e18ff */
[----:B------:R-:W-:-:S04]  /*3fa0*/  LOP3.LUT R2, R2, UR5, RZ, 0x3c, !PT ;  /* 0x0000000502027c12 */ /* 0x000fc8000f8e3cff */
[----:B------:R-:W-:Y:S01]  /*3fb0*/  SHF.L.U32 R2, R2, 0x1f, RZ ;  /* 0x0000001f02027819 */ /* 0x000fe200000006ff */
[----:B-1----:R-:W-:-:S04]  /*3fc0*/  IMAD.U32 R0, RZ, RZ, UR4 ;  /* 0x00000004ff007e24 */ /* 0x002fc8000f8e00ff */
[----:B------:R1:W2:Y:S03]  /*3fd0*/  SYNCS.PHASECHK.TRANS64.TRYWAIT P0, [R0+URZ], R2 ;  /* 0x00000002000075a7 */ /* 0x0002a600080011ff */
[----:B--2---:R-:W-:Y:S05]  /*3fe0*/  @!P0 NANOSLEEP.SYNCS 0x989680 ;  /* 0x009896800000895d */ /* 0x004fea0003900000 */
[----:B------:R-:W2:Y:S02]  /*3ff0*/  @!P0 SYNCS.PHASECHK.TRANS64 P0, [R0+URZ], R2 ;  /* 0x00000002000085a7 */ /* 0x000ea400080010ff */
[----:B--2---:R-:W-:Y:S05]  /*4000*/  @P0 BRA `(.L_x_80) ;  /* 0x0000000000200947 */ /* 0x004fea0003800000 */
.L_x_81:
[----:B--2---:R2:W4:Y:S02]  /*4010*/  SYNCS.PHASECHK.TRANS64.TRYWAIT P0, [R0+URZ], R2 ;  /* 0x00000002000075a7 */ /* 0x00452400080011ff */
[----:B----4-:R-:W-:Y:S05]  /*4020*/  @!P0 NANOSLEEP.SYNCS 0x989680 ;  /* 0x009896800000895d */ /* 0x010fea0003900000 */
[----:B------:R-:W4:Y:S02]  /*4030*/  @!P0 SYNCS.PHASECHK.TRANS64 P0, [R0+URZ], R2 ;  /* 0x00000002000085a7 */ /* 0x000f2400080010ff */
[----:B----4-:R-:W-:Y:S05]  /*4040*/  @!P0 BRA `(.L_x_81) ;  /* 0xfffffffc00f08947 */ /* 0x010fea000383ffff */
[----:B------:R-:W-:Y:S05]  /*4050*/  BRA `(.L_x_80) ;  /* 0x00000000000c7947 */ /* 0x000fea0003800000 */
.L_x_76:
[----:B------:R-:W-:-:S04]  /*4060*/  UIADD3 UR4, UPT, UPT, UR13, 0xf0, URZ ;  /* 0x000000f00d047890 */ /* 0x000fc8000fffe0ff */
[----:B------:R-:W-:-:S09]  /*4070*/  UPRMT UR4, UR29, 0x654, UR4 ;  /* 0x000006541d047896 */ /* 0x000fd20008000004 */
[----:B------:R-:W-:Y:S03]  /*4080*/  SYNCS.ARRIVE.TRANS64.RED.A1T0 RZ, [UR4], RZ ;  /* 0x000000ffffff79a7 */ /* 0x000fe60008100404 */
.L_x_80:
[----:B-12---:R-:W-:Y:S01]  /*4090*/  SHF.L.U32 R2, RZ, 0x1f, RZ ;  /* 0x0000001fff027819 */ /* 0x006fe200000006ff */
[----:B------:R-:W-:Y:S01]  /*40a0*/  UIADD3 UR4, UPT, UPT, UR13, 0xf0, URZ ;  /* 0x000000f00d047890 */ /* 0x000fe2000fffe0ff */
[----:B------:R-:W-:Y:S02]  /*40b0*/  PLOP3.LUT P0, PT, PT, PT, UP1, 0x80, 0x8 ;  /* 0x000000000008781c */ /* 0x000fe40003f0f018 */
[----:B------:R-:W1:Y:S02]  /*40c0*/  SYNCS.PHASECHK.TRANS64.TRYWAIT P1, [UR13+0xf0], R2 ;  /* 0x0000f002ff0075a7 */ /* 0x000e64000802110d */
[----:B-1----:R-:W-:Y:S09]  /*40d0*/  @!P1 BRA `(.L_x_82) ;  /* 0x0000003400189947 */ /* 0x002ff20003800000 */
.L_x_145:
[----:B------:R-:W-:Y:S01]  /*40e0*/  @!UP1 UPRMT UR4, UR29, 0x654, UR4 ;  /* 0x000006541d049896 */ /* 0x000fe20008000004 */
[----:B------:R-:W-:Y:S01]  /*40f0*/  UMOV UR5, 0xffff ;  /* 0x0000ffff00057882 */ /* 0x000fe20000000000 */
[----:B------:R-:W-:-:S07]  /*4100*/  UMOV UR6, 0x1 ;  /* 0x0000000100067882 */ /* 0x000fce0000000000 */
[----:B------:R-:W-:Y:S01]  /*4110*/  @!P0 SYNCS.ARRIVE.TRANS64.RED.A1T0 RZ, [UR4], RZ ;  /* 0x000000ffffff89a7 */ /* 0x000fe20008100404 */
[----:B------:R-:W-:Y:S01]  /*4120*/  NOP ;  /* 0x0000000000007918 */ /* 0x000fe20000000000 */
[----:B-1----:R-:W1:Y:S01]  /*4130*/  LDS R0, [UR8+0x14] ;  /* 0x00001408ff007984 */ /* 0x002e620008000800 */
[----:B------:R-:W-:-:S04]  /*4140*/  ULOP3.LUT UR4, UR26, 0xffff, URZ, 0xc0, !UPT ;  /* 0x0000ffff1a047892 */ /* 0x000fc8000f8ec0ff */
[----:B------:R-:W-:-:S04]  /*4150*/  USHF.R.U32.HI UR4, URZ, 0x5, UR4 ;  /* 0x00000005ff047899 */ /* 0x000fc80008011604 */
[----:B------:R-:W-:Y:S02]  /*4160*/  USHF.L.U32 UR5, UR5, UR4, URZ ;  /* 0x0000000405057299 */ /* 0x000fe400080006ff */
[----:B------:R-:W-:-:S04]  /*4170*/  USHF.L.U32 UR4, UR6, UR4, URZ ;  /* 0x0000000406047299 */ /* 0x000fc800080006ff */
[----:B-1----:R-:W-:-:S04]  /*4180*/  LOP3.LUT R0, R0, UR5, RZ, 0xc0, !PT ;  /* 0x0000000500007c12 */ /* 0x002fc8000f8ec0ff */
[----:B------:R-:W-:-:S13]  /*4190*/  ISETP.NE.AND P0, PT, R0, UR5, PT ;  /* 0x0000000500007c0c */ /* 0x000fda000bf05270 */
[----:B------:R-:W-:Y:S05]  /*41a0*/  @P0 BRA `(.L_x_83) ;  /* 0x0000000000580947 */ /* 0x000fea0003800000 */
[----:B------:R-:W1:Y:S02]  /*41b0*/  LDS R0, [UR8+0x18] ;  /* 0x00001808ff007984 */ /* 0x000e640008000800 */
[----:B-1----:R-:W-:-:S04]  /*41c0*/  LOP3.LUT R0, R0, UR4, RZ, 0xc0, !PT ;  /* 0x0000000400007c12 */ /* 0x002fc8000f8ec0ff */
[----:B------:R-:W-:-:S13]  /*41d0*/  ISETP.NE.AND P0, PT, R0, UR4, PT ;  /* 0x0000000400007c0c */ /* 0x000fda000bf05270 */
[----:B------:R-:W-:Y:S05]  /*41e0*/  @P0 BRA `(.L_x_84) ;  /* 0x00000000003c0947 */ /* 0x000fea0003800000 */
[----:B------:R-:W1:Y:S01]  /*41f0*/  S2R R2, SR_LANEID ;  /* 0x0000000000027919 */ /* 0x000e620000000000 */
[----:B------:R-:W-:-:S06]  /*4200*/  ULOP3.LUT UR5, URZ, UR5, URZ, 0x33, !UPT ;  /* 0x00000005ff057292 */ /* 0x000fcc000f8e33ff */
[----:B------:R-:W-:-:S04]  /*4210*/  IMAD.U32 R0, RZ, RZ, UR5 ;  /* 0x00000005ff007e24 */ /* 0x000fc8000f8e00ff */
[----:B------:R2:W4:Y:S02]  /*4220*/  REDUX UR7, R0 ;  /* 0x00000000000773c4 */ /* 0x0005240000000000 */
[----:B------:R1:W-:Y:S01]  /*4230*/  UTCATOMSWS.AND URZ, UR5 ;  /* 0x0000000500ff79e3 */ /* 0x0003e20008000000 */
[----:B--2---:R-:W-:Y:S01]  /*4240*/  LOP3.LUT R0, RZ, UR4, RZ, 0x33, !PT ;  /* 0x00000004ff007c12 */ /* 0x004fe2000f8e33ff */
[----:B------:R-:W-:Y:S02]  /*4250*/  VOTEU.ANY UR4, UPT, PT ;  /* 0x0000000000047886 */ /* 0x000fe400038e0100 */
[----:B------:R-:W-:Y:S02]  /*4260*/  UFLO.U32 UR4, UR4 ;  /* 0x00000004000472bd */ /* 0x000fe400080e0000 */
[----:B------:R-:W2:Y:S04]  /*4270*/  REDUX UR6, R0 ;  /* 0x00000000000673c4 */ /* 0x000ea80000000000 */
[----:B-1----:R-:W-:-:S02]  /*4280*/  ISETP.EQ.U32.AND P0, PT, R2, UR4, PT ;  /* 0x0000000402007c0c */ /* 0x002fc4000bf02070 */
[----:B----4-:R-:W-:-:S11]  /*4290*/  MOV R2, UR7 ;  /* 0x0000000700027c02 */ /* 0x010fd60008000f00 */
[----:B------:R1:W-:Y:S01]  /*42a0*/  @P0 ATOMS.AND RZ, [UR8+0x14], R2 ;  /* 0x00001402ffff098c */ /* 0x0003e2000a800008 */
[----:B--2---:R-:W-:-:S05]  /*42b0*/  IMAD.U32 R0, RZ, RZ, UR6 ;  /* 0x00000006ff007e24 */ /* 0x004fca000f8e00ff */
[----:B------:R1:W-:Y:S01]  /*42c0*/  @P0 ATOMS.AND RZ, [UR8+0x18], R0 ;  /* 0x00001800ffff098c */ /* 0x0003e2000a800008 */
[----:B------:R-:W-:Y:S05]  /*42d0*/  BRA `(.L_x_85) ;  /* 0x0000000000147947 */ /* 0x000fea0003800000 */
.L_x_84:
[----:B------:R-:W-:Y:S02]  /*42e0*/  MOV R2, 0x4300 ;  /* 0x0000430000027802 */ /* 0x000fe40000000f00 */
[----:B---3-5:R-:W-:Y:S05]  /*42f0*/  CALL.REL.NOINC `($__internal_0_$__cuda_sm10x_tcgen05_guardrail_trap_col_being_dealloced_not_returned_by_alloc) ;  /* 0x00000034002c7944 */ /* 0x028fea0003c00000 */
[----:B------:R-:W-:Y:S05]  /*4300*/  BRA `(.L_x_85) ;  /* 0x0000000000087947 */ /* 0x000fea0003800000 */
.L_x_83:
[----:B------:R-:W-:Y:S02]  /*4310*/  MOV R2, 0x4330 ;  /* 0x0000433000027802 */ /* 0x000fe40000000f00 */
[----:B---3-5:R-:W-:Y:S05]  /*4320*/  CALL.REL.NOINC `($__internal_2_$__cuda_sm10x_tcgen05_guardrail_trap_unallocated_columns_being_dealloced) ;  /* 0x0000003400387944 */ /* 0x028fea0003c00000 */
.L_x_85:
[----:B------:R-:W-:Y:S01]  /*4330*/  NOP ;  /* 0x0000000000007918 */ /* 0x000fe20000000000 */
[----:B------:R-:W-:Y:S05]  /*4340*/  EXIT ;  /* 0x000000000000794d */ /* 0x000fea0003800000 */
.L_x_56:
[----:B------:R-:W-:-:S09]  /*4350*/  UISETP.NE.OR UP0, UPT, UR13, 0x3, !UP3 ;  /* 0x000000030d00788c */ /* 0x000fd2000df05670 */
[----:B------:R-:W-:Y:S05]  /*4360*/  BRA.U UP0, `(.L_x_86) ;  /* 0x0000000d000c7547 */ /* 0x000fea000b800000 */
[----:B------:R-:W1:Y:S01]  /*4370*/  S2UR UR10, SR_CgaCtaId ;  /* 0x00000000000a79c3 */ /* 0x000e620000008800 */
[----:B------:R-:W2:Y:S01]  /*4380*/  LDCU UR26, c[0x0][0x370] ;  /* 0x00006e00ff1a77ac */ /* 0x000ea20008000800 */
[----:B------:R-:W-:Y:S02]  /*4390*/  HFMA2 R13, -RZ, RZ, 0, 0 ;  /* 0x00000000ff0d7431 */ /* 0x000fe400000001ff */
[----:B------:R-:W-:Y:S01]  /*43a0*/  IMAD.MOV.U32 R15, RZ, RZ, 0x1 ;  /* 0x00000001ff0f7424 */ /* 0x000fe200078e00ff */
[----:B------:R-:W-:Y:S01]  /*43b0*/  MOV R12, 0x1000 ;  /* 0x00001000000c7802 */ /* 0x000fe20000000f00 */
[----:B------:R-:W2:Y:S01]  /*43c0*/  LDCU.128 UR28, c[0x0][0xb10] ;  /* 0x00016200ff1c77ac */ /* 0x000ea20008000c00 */
[----:B------:R-:W-:Y:S01]  /*43d0*/  IMAD.MOV.U32 R14, RZ, RZ, RZ ;  /* 0x000000ffff0e7224 */ /* 0x000fe200078e00ff */
[----:B------:R-:W3:Y:S01]  /*43e0*/  LDC.64 R16, c[0x0][0x348] ;  /* 0x0000d200ff107b82 */ /* 0x000ee20000000a00 */
[----:B------:R-:W4:Y:S01]  /*43f0*/  LDCU UR25, c[0x0][0x374] ;  /* 0x00006e80ff1977ac */ /* 0x000f220008000800 */
[----:B------:R-:W1:Y:S06]  /*4400*/  LDCU UR16, c[0x0][0xb0c] ;  /* 0x00016180ff1077ac */ /* 0x000e6c0008000800 */
[----:B------:R-:W3:Y:S01]  /*4410*/  LDC.64 R2, c[0x0][0x888] ;  /* 0x00022200ff027b82 */ /* 0x000ee20000000a00 */
[----:B------:R-:W1:Y:S01]  /*4420*/  LDCU UR35, c[0x0][0xb20] ;  /* 0x00016400ff2377ac */ /* 0x000e620008000800 */
[----:B------:R-:W1:Y:S06]  /*4430*/  LDCU UR4, c[0x0][0xb30] ;  /* 0x00016600ff0477ac */ /* 0x000e6c0008000800 */
[----:B------:R-:W3:Y:S01]  /*4440*/  LDC.64 R4, c[0x0][0x890] ;  /* 0x00022400ff047b82 */ /* 0x000ee20000000a00 */
[----:B------:R-:W-:Y:S01]  /*4450*/  UMOV UR17, 0x400 ;  /* 0x0000040000117882 */ /* 0x000fe20000000000 */
[----:B--2---:R-:W-:-:S02]  /*4460*/  UIMAD.WIDE.U32 UR6, UR26, UR28, URZ ;  /* 0x0000001c1a0672a5 */ /* 0x004fc4000f8e00ff */
[----:B----4-:R-:W-:Y:S02]  /*4470*/  UIMAD.WIDE.U32 UR8, UR25, UR31, URZ ;  /* 0x0000001f190872a5 */ /* 0x010fe4000f8e00ff */
[----:B-1----:R-:W-:Y:S02]  /*4480*/  ULEA UR17, UR10, UR17, 0x18 ;  /* 0x000000110a117291 */ /* 0x002fe4000f8ec0ff */
[----:B------:R-:W-:Y:S02]  /*4490*/  UPLOP3.LUT UP3, UPT, UPT, UPT, UPT, 0x40, 0x4 ;  /* 0x000000000004789c */ /* 0x000fe40003f6e870 */
[----:B------:R-:W-:Y:S01]  /*44a0*/  UIADD3 UR27, UPT, UPT, UR17, 0x50, URZ ;  /* 0x00000050111b7890 */ /* 0x000fe2000fffe0ff */
[----:B------:R-:W-:Y:S01]  /*44b0*/  UMOV UR6, UR7 ;  /* 0x0000000700067c82 */ /* 0x000fe20008000000 */
[----:B------:R-:W-:Y:S01]  /*44c0*/  UMOV UR32, UR9 ;  /* 0x0000000900207c82 */ /* 0x000fe20008000000 */
[----:B------:R-:W-:Y:S02]  /*44d0*/  UISETP.GE.AND UP0, UPT, UR40, 0x1, UPT ;  /* 0x000000012800788c */ /* 0x000fe4000bf06270 */
[----:B------:R-:W-:Y:S01]  /*44e0*/  UISETP.NE.AND UP4, UPT, UR40, 0x1, UPT ;  /* 0x000000012800788c */ /* 0x000fe2000bf85270 */
[----:B------:R-:W1:Y:S01]  /*44f0*/  LDCU.64 UR14, c[0x0][0xb28] ;  /* 0x00016500ff0e77ac */ /* 0x000e620008000a00 */
[----:B------:R-:W-:-:S02]  /*4500*/  UISETP.NE.AND UP6, UPT, UR16, 0x1, UPT ;  /* 0x000000011000788c */ /* 0x000fc4000bfc5270 */
[----:B------:R-:W-:Y:S02]  /*4510*/  UISETP.NE.AND UP5, UPT, UR30, 0x1, UPT ;  /* 0x000000011e00788c */ /* 0x000fe4000bfa5270 */
[----:B------:R-:W-:Y:S02]  /*4520*/  UPRMT UR27, UR10, 0x654, UR27 ;  /* 0x000006540a1b7896 */ /* 0x000fe4000800001b */
[----:B------:R-:W-:Y:S02]  /*4530*/  USHF.R.U32.HI UR33, URZ, UR29, UR6 ;  /* 0x0000001dff217299 */ /* 0x000fe40008011606 */
[----:B------:R-:W-:Y:S02]  /*4540*/  USHF.R.U32.HI UR32, URZ, UR35, UR32 ;  /* 0x00000023ff207299 */ /* 0x000fe40008011620 */
[----:B------:R-:W-:-:S11]  /*4550*/  UISETP.NE.AND UP2, UPT, UR4, 0x1, UPT ;  /* 0x000000010400788c */ /* 0x000fd6000bf45270 */
.L_x_94:
[C---:B------:R-:W-:Y:S02]  /*4560*/  LEA R7, R14.reuse, UR17, 0x3 ;  /* 0x000000110e077c11 */ /* 0x040fe4000f8e18ff */
[----:B------:R-:W-:Y:S02]  /*4570*/  SHF.L.U32 R0, R13, 0x1f, RZ ;  /* 0x0000001f0d007819 */ /* 0x000fe400000006ff */
[----:B------:R-:W-:Y:S02]  /*4580*/  LEA R8, R14, UR17, 0x4 ;  /* 0x000000110e087c11 */ /* 0x000fe4000f8e20ff */
[----:B--2---:R-:W2:Y:S02]  /*4590*/  SYNCS.PHASECHK.TRANS64.TRYWAIT P0, [R7+URZ+0x70], R0 ;  /* 0x00007000070075a7 */ /* 0x004ea400080011ff */
[----:B--2---:R-:W-:Y:S05]  /*45a0*/  @!P0 BRA `(.L_x_87) ;  /* 0x0000002c00fc8947 */ /* 0x004fea0003800000 */
.L_x_146:
[----:B------:R-:W4:Y:S01]  /*45b0*/  LDS.128 R8, [R8+0x100] ;  /* 0x0001000008087984 */ /* 0x000f220000000c00 */
[----:B------:R-:W-:Y:S01]  /*45c0*/  UISETP.GE.AND UP0, UPT, UR40, 0x1, UPT ;  /* 0x000000012800788c */ /* 0x000fe2000bf06270 */
[----:B------:R-:W-:Y:S01]  /*45d0*/  @!PT LDS RZ, [RZ] ;  /* 0x00000000fffff984 */ /* 0x000fe20000000800 */
[----:B------:R-:W-:Y:S01]  /*45e0*/  @!PT LDS RZ, [RZ] ;  /* 0x00000000fffff984 */ /* 0x000fe20000000800 */
[----:B------:R-:W-:Y:S01]  /*45f0*/  @!PT LDS RZ, [RZ] ;  /* 0x00000000fffff984 */ /* 0x000fe20000000800 */
[----:B------:R-:W-:Y:S01]  /*4600*/  @!PT LDS RZ, [RZ] ;  /* 0x00000000fffff984 */ /* 0x000fe20000000800 */
[----:B------:R1:W-:Y:S06]  /*4610*/  MEMBAR.ALL.CTA ;  /* 0x0000000000007992 */ /* 0x0003ec0000008000 */
[----:B-1----:R-:W1:Y:S01]  /*4620*/  FENCE.VIEW.ASYNC.S ;  /* 0x00000000000073c6 */ /* 0x002e620000000000 */
[----:B----4-:R-:W-:Y:S11]  /*4630*/  LOP3.LUT P0, RZ, R10, 0x1, RZ, 0xc0, !PT ;  /* 0x000000010aff7812 */ /* 0x010ff6000780c0ff */
[----:B------:R-:W-:Y:S02]  /*4640*/  @!UPT UIADD3 URZ, UPT, UPT, URZ, URZ, URZ ;  /* 0x000000fffffff290 */ /* 0x000fe4000fffe0ff */
[----:B-1----:R-:W-:Y:S01]  /*4650*/  VOTEU.ANY UP1, P0 ;  /* 0x0000000000ff7886 */ /* 0x002fe20000020100 */
[----:B------:R-:W-:Y:S11]  /*4660*/  PLOP3.LUT P0, PT, PT, PT, UP1, 0x80, 0x8 ;  /* 0x000000000008781c */ /* 0x000ff60003f0f018 */
[----:B------:R-:W-:Y:S02]  /*4670*/  @!UPT UIADD3 URZ, UPT, UPT, URZ, URZ, URZ ;  /* 0x000000fffffff290 */ /* 0x000fe4000fffe0ff */
[----:B--2---:R-:W-:Y:S02]  /*4680*/  @P0 SHF.R.U32.HI R0, RZ, 0x10, R9 ;  /* 0x00000010ff000819 */ /* 0x004fe40000011609 */
[----:B------:R-:W-:Y:S02]  /*4690*/  @P0 MOV R6, R8 ;  /* 0x0000000800060202 */ /* 0x000fe40000000f00 */
[----:B------:R-:W-:Y:S01]  /*46a0*/  @P0 R2UR UR4, R0 ;  /* 0x00000000000402ca */ /* 0x000fe200000e0000 */
[----:B------:R-:W-:Y:S01]  /*46b0*/  VIADD R0, R7, 0x80 ;  /* 0x0000008007007836 */ /* 0x000fe20000000000 */
[----:B------:R-:W-:Y:S02]  /*46c0*/  @P0 LOP3.LUT R8, R9, 0xffff, RZ, 0xc0, !PT ;  /* 0x0000ffff09080812 */ /* 0x000fe400078ec0ff */
[----:B------:R-:W-:Y:S02]  /*46d0*/  @P0 R2UR UR6, R6 ;  /* 0x00000000060602ca */ /* 0x000fe400000e0000 */
[----:B------:R-:W-:Y:S02]  /*46e0*/  PRMT R0, RZ, 0x654, R0 ;  /* 0x00000654ff007816 */ /* 0x000fe40000000000 */
[----:B------:R-:W-:Y:S02]  /*46f0*/  @P0 R2UR UR5, R8 ;  /* 0x00000000080502ca */ /* 0x000fe400000e0000 */
[----:B------:R1:W-:Y:S03]  /*4700*/  SYNCS.ARRIVE.TRANS64.RED.A1T0 RZ, [R0+URZ], RZ ;  /* 0x000000ff00ff79a7 */ /* 0x0003e600081004ff */
[----:B------:R-:W-:Y:S04]  /*4710*/  @UP1 UMOV UR24, UR4 ;  /* 0x0000000400181c82 */ /* 0x000fe80008000000 */
[----:B------:R-:W-:Y:S04]  /*4720*/  @UP1 UMOV UR13, UR6 ;  /* 0x00000006000d1c82 */ /* 0x000fe80008000000 */
[----:B------:R-:W-:Y:S01]  /*4730*/  @UP1 UMOV UR7, UR5 ;  /* 0x0000000500071c82 */ /* 0x000fe20008000000 */
[----:B------:R-:W-:Y:S05]  /*4740*/  BRA.U !UP0, `(.L_x_88) ;  /* 0x0000000108a47547 */ /* 0x000fea000b800000 */
[----:B------:R-:W-:Y:S02]  /*4750*/  UIMAD.WIDE.U32 UR10, UR7, UR31, URZ ;  /* 0x0000001f070a72a5 */ /* 0x000fe4000f8e00ff */
[----:B------:R-:W-:Y:S02]  /*4760*/  UIMAD.WIDE.U32 UR18, UR13, UR28, URZ ;  /* 0x0000001c0d1272a5 */ /* 0x000fe4000f8e00ff */
[----:B------:R-:W-:Y:S02]  /*4770*/  USEL UR4, UR25, UR32, !UP5 ;  /* 0x0000002019047287 */ /* 0x000fe4000e800000 */
[----:B------:R-:W-:Y:S02]  /*4780*/  USEL UR8, UR26, UR33, !UP6 ;  /* 0x000000211a087287 */ /* 0x000fe4000f000000 */
[----:B------:R-:W-:Y:S02]  /*4790*/  UIMAD.WIDE.U32 UR20, UR4, UR14, URZ ;  /* 0x0000000e041472a5 */ /* 0x000fe4000f8e00ff */
[----:B------:R-:W-:Y:S01]  /*47a0*/  UIMAD.WIDE.U32 UR22, UR8, UR14, URZ ;  /* 0x0000000e081672a5 */ /* 0x000fe2000f8e00ff */
[----:B------:R-:W-:Y:S02]  /*47b0*/  UMOV UR5, UR11 ;  /* 0x0000000b00057c82 */ /* 0x000fe40008000000 */
[----:B------:R-:W-:Y:S03]  /*47c0*/  USHF.R.U32.HI UR6, URZ, UR35, UR5 ;  /* 0x00000023ff067299 */ /* 0x000fe60008011605 */
[----:B------:R-:W-:Y:S01]  /*47d0*/  UMOV UR5, UR19 ;  /* 0x0000001300057c82 */ /* 0x000fe20008000000 */
[----:B------:R-:W-:Y:S02]  /*47e0*/  USEL UR6, UR7, UR6, !UP5 ;  /* 0x0000000607067287 */ /* 0x000fe4000e800000 */
[----:B------:R-:W-:Y:S02]  /*47f0*/  USHF.R.U32.HI UR9, URZ, UR29, UR5 ;  /* 0x0000001dff097299 */ /* 0x000fe40008011605 */
[----:B------:R-:W-:Y:S01]  /*4800*/  UIMAD.WIDE.U32 UR10, UR6, UR14, URZ ;  /* 0x0000000e060a72a5 */ /* 0x000fe2000f8e00ff */
[----:B------:R-:W-:Y:S02]  /*4810*/  UMOV UR5, UR21 ;  /* 0x0000001500057c82 */ /* 0x000fe40008000000 */
[----:B------:R-:W-:Y:S03]  /*4820*/  @UP4 USHF.R.U32.HI UR4, URZ, UR15, UR5 ;  /* 0x0000000fff044299 */ /* 0x000fe60008011605 */
[----:B------:R-:W-:Y:S01]  /*4830*/  UMOV UR5, UR23 ;  /* 0x0000001700057c82 */ /* 0x000fe20008000000 */
[----:B------:R-:W-:Y:S02]  /*4840*/  UIMAD UR4, UR40, UR4, URZ ;  /* 0x00000004280472a4 */ /* 0x000fe4000f8e02ff */
[----:B------:R-:W-:Y:S02]  /*4850*/  @UP4 USHF.R.U32.HI UR8, URZ, UR15, UR5 ;  /* 0x0000000fff084299 */ /* 0x000fe40008011605 */
[----:B------:R-:W-:Y:S02]  /*4860*/  USEL UR5, UR13, UR9, !UP6 ;  /* 0x000000090d057287 */ /* 0x000fe4000f000000 */
[----:B------:R-:W-:Y:S02]  /*4870*/  UIMAD UR9, UR40, UR8, URZ ;  /* 0x00000008280972a4 */ /* 0x000fe4000f8e02ff */
[----:B------:R-:W-:Y:S03]  /*4880*/  UISETP.GE.AND UP0, UPT, UR6, UR4, UPT ;  /* 0x000000040600728c */ /* 0x000fe6000bf06270 */
[----:B------:R-:W-:Y:S01]  /*4890*/  UMOV UR4, UR11 ;  /* 0x0000000b00047c82 */ /* 0x000fe20008000000 */
[----:B------:R-:W-:Y:S02]  /*48a0*/  UISETP.GE.OR UP0, UPT, UR5, UR9, UP0 ;  /* 0x000000090500728c */ /* 0x000fe40008706670 */
[----:B------:R-:W-:Y:S02]  /*48b0*/  USHF.R.U32.HI UR4, URZ, UR15, UR4 ;  /* 0x0000000fff047299 */ /* 0x000fe40008011604 */
[----:B------:R-:W-:Y:S02]  /*48c0*/  UIMAD.WIDE.U32 UR10, UR5, UR14, URZ ;  /* 0x0000000e050a72a5 */ /* 0x000fe4000f8e00ff */
[----:B------:R-:W-:Y:S04]  /*48d0*/  USEL UR12, UR6, UR4, !UP4 ;  /* 0x00000004060c7287 */ /* 0x000fe8000e000000 */
[----:B------:R-:W-:Y:S01]  /*48e0*/  UIADD3 UR9, UPT, UPT, -UR12, URZ, URZ ;  /* 0x000000ff0c097290 */ /* 0x000fe2000fffe1ff */
[----:B------:R-:W-:Y:S02]  /*48f0*/  @!UP0 UMOV UR4, UR11 ;  /* 0x0000000b00048c82 */ /* 0x000fe40008000000 */
[----:B------:R-:W-:Y:S02]  /*4900*/  @!UP0 USHF.R.U32.HI UR4, URZ, UR15, UR4 ;  /* 0x0000000fff048299 */ /* 0x000fe40008011604 */
[----:B------:R-:W-:Y:S02]  /*4910*/  UIMAD UR9, UR40, UR9, UR6 ;  /* 0x00000009280972a4 */ /* 0x000fe4000f8e0206 */
[----:B------:R-:W-:Y:S04]  /*4920*/  @!UP0 USEL UR4, UR5, UR4, !UP4 ;  /* 0x0000000405048287 */ /* 0x000fe8000e000000 */
[----:B------:R-:W-:Y:S02]  /*4930*/  @!UP0 UIMAD UR9, UR8, UR9, UR4 ;  /* 0x00000009080982a4 */ /* 0x000fe4000f8e0204 */
[----:B------:R-:W-:Y:S02]  /*4940*/  @!UP0 UIADD3 UR10, UPT, UPT, UR12, -UR4, URZ ;  /* 0x800000040c0a8290 */ /* 0x000fe4000fffe0ff */
[----:B------:R-:W-:Y:S02]  /*4950*/  UIADD3 UR4, UPT, UPT, -UR5, URZ, URZ ;  /* 0x000000ff05047290 */ /* 0x000fe4000fffe1ff */
[----:B------:R-:W-:Y:S02]  /*4960*/  UIADD3 UR8, UPT, UPT, -UR6, URZ, URZ ;  /* 0x000000ff06087290 */ /* 0x000fe4000fffe1ff */
[----:B------:R-:W-:Y:S02]  /*4970*/  @!UP0 UIMAD UR6, UR10, UR40, UR5 ;  /* 0x000000280a0682a4 */ /* 0x000fe4000f8e0205 */
[----:B------:R-:W-:Y:S02]  /*4980*/  UIMAD UR13, UR16, UR4, UR13 ;  /* 0x00000004100d72a4 */ /* 0x000fe4000f8e020d */
[----:B------:R-:W-:Y:S01]  /*4990*/  UIMAD UR7, UR30, UR8, UR7 ;  /* 0x000000081e0772a4 */ /* 0x000fe2000f8e0207 */
[----:B------:R-:W-:Y:S02]  /*49a0*/  @!UP0 UMOV UR5, UR9 ;  /* 0x0000000900058c82 */ /* 0x000fe40008000000 */
[----:B------:R-:W-:Y:S02]  /*49b0*/  UIMAD UR13, UR5, UR16, UR13 ;  /* 0x00000010050d72a4 */ /* 0x000fe4000f8e020d */
[----:B------:R-:W-:Y:S11]  /*49c0*/  UIMAD UR7, UR6, UR30, UR7 ;  /* 0x0000001e060772a4 */ /* 0x000ff6000f8e0207 */
[----:B------:R-:W-:Y:S01]  /*49d0*/  @!UPT UIADD3 URZ, UPT, UPT, URZ, URZ, URZ ;  /* 0x000000fffffff290 */ /* 0x000fe2000fffe0ff */
.L_x_88:
[----:B------:R-:W2:Y:S01]  /*49e0*/  @!UP2 LDCU.128 UR20, c[0x0][0xb10] ;  /* 0x00016200ff14a7ac */ /* 0x000ea20008000c00 */
[C---:B---3--:R-:W-:Y:S02]  /*49f0*/  ISETP.NE.U32.AND P1, PT, R4.reuse, RZ, PT ;  /* 0x000000ff0400720c */ /* 0x048fe40003f25070 */
[----:B------:R-:W-:Y:S02]  /*4a00*/  ISETP.NE.U32.AND P0, PT, R4, RZ, PT ;  /* 0x000000ff0400720c */ /* 0x000fe40003f05070 */
[C---:B------:R-:W-:Y:S02]  /*4a10*/  ISETP.NE.AND.EX P1, PT, R5.reuse, RZ, PT, P1 ;  /* 0x000000ff0500720c */ /* 0x040fe40003f25310 */
[----:B------:R-:W-:Y:S01]  /*4a20*/  ISETP.NE.AND.EX P0, PT, R5, RZ, PT, P0 ;  /* 0x000000ff0500720c */ /* 0x000fe20003f05300 */
[----:B------:R-:W3:Y:S01]  /*4a30*/  @!UP2 LDCU UR5, c[0x0][0xb0c] ;  /* 0x00016180ff05a7ac */ /* 0x000ee20008000800 */
[----:B------:R-:W-:Y:S01]  /*4a40*/  SHF.L.U32 R6, R15, 0x1f, RZ ;  /* 0x0000001f0f067819 */ /* 0x000fe200000006ff */
[----:B--2---:R-:W-:Y:S07]  /*4a50*/  UIMAD.WIDE.U32 UR8, UR13, UR20, URZ ;  /* 0x000000140d0872a5 */ /* 0x004fee000f8e00ff */
[----:B------:R-:W-:Y:S01]  /*4a60*/  @!UP2 UMOV UR4, UR9 ;  /* 0x000000090004ac82 */ /* 0x000fe20008000000 */
[----:B---3--:R-:W-:Y:S02]  /*4a70*/  @!UP2 UISETP.NE.AND UP0, UPT, UR5, 0x1, UPT ;  /* 0x000000010500a88c */ /* 0x008fe4000bf05270 */
[----:B------:R-:W-:Y:S02]  /*4a80*/  @!UP2 USHF.R.U32.HI UR4, URZ, UR21, UR4 ;  /* 0x00000015ff04a299 */ /* 0x000fe40008011604 */
[----:B------:R-:W-:Y:S02]  /*4a90*/  UIMAD.WIDE.U32 UR8, UR7, UR23, URZ ;  /* 0x00000017070872a5 */ /* 0x000fe4000f8e00ff */
[----:B------:R-:W-:Y:S02]  /*4aa0*/  @!UP2 USEL UR10, UR13, UR4, !UP0 ;  /* 0x000000040d0aa287 */ /* 0x000fe4000c000000 */
[----:B------:R-:W-:Y:S03]  /*4ab0*/  @!UP2 UISETP.NE.AND UP0, UPT, UR22, 0x1, UPT ;  /* 0x000000011600a88c */ /* 0x000fe6000bf05270 */
[----:B------:R-:W-:Y:S02]  /*4ac0*/  @!UP2 UMOV UR6, UR9 ;  /* 0x000000090006ac82 */ /* 0x000fe40008000000 */
[----:B------:R-:W2:Y:S02]  /*4ad0*/  @!UP2 LDCU UR4, c[0x0][0xb20] ;  /* 0x00016400ff04a7ac */ /* 0x000ea40008000800 */
[----:B--2---:R-:W-:Y:S04]  /*4ae0*/  @!UP2 USHF.R.U32.HI UR6, URZ, UR4, UR6 ;  /* 0x00000004ff06a299 */ /* 0x004fe80008011606 */
[----:B------:R-:W-:Y:S04]  /*4af0*/  @!UP2 USEL UR6, UR7, UR6, !UP0 ;  /* 0x000000060706a287 */ /* 0x000fe8000c000000 */
[----:B------:R-:W-:Y:S02]  /*4b00*/  @!UP2 UIADD3 UR4, UPT, UPT, -UR10, UR6, URZ ;  /* 0x000000060a04a290 */ /* 0x000fe4000fffe1ff */
[----:B------:R-:W-:Y:S02]  /*4b10*/  @!UP2 UIADD3 UR6, UPT, UPT, UR10, -UR6, URZ ;  /* 0x800000060a06a290 */ /* 0x000fe4000fffe0ff */
[----:B------:R-:W-:Y:S02]  /*4b20*/  @!UP2 UIMAD UR13, UR4, UR5, UR13 ;  /* 0x00000005040da2a4 */ /* 0x000fe4000f8e020d */
[----:B------:R-:W-:Y:S01]  /*4b30*/  @!UP2 UIMAD UR7, UR6, UR22, UR7 ;  /* 0x000000160607a2a4 */ /* 0x000fe2000f8e0207 */
[----:B------:R-:W-:Y:S11]  /*4b40*/  BRA.U UP3, `(.L_x_89) ;  /* 0x0000000103107547 */ /* 0x000ff6000b800000 */
[----:B------:R-:W-:Y:S04]  /*4b50*/  MOV R7, UR34 ;  /* 0x0000002200077c02 */ /* 0x000fe80008000f00 */
[----:B------:R-:W-:Y:S04]  /*4b60*/  SHF.L.U32 R7, R7, 0x1f, RZ ;  /* 0x0000001f07077819 */ /* 0x000fe800000006ff */
[----:B------:R-:W2:Y:S02]  /*4b70*/  SYNCS.PHASECHK.TRANS64.TRYWAIT P2, [UR17+0x68], R7 ;  /* 0x00006807ff0075a7 */ /* 0x000ea40008041111 */
[----:B--2---:R-:W-:Y:S05]  /*4b80*/  @!P2 BRA `(.L_x_90) ;  /* 0x000000280098a947 */ /* 0x004fea0003800000 */
.L_x_89:
[----:B------:R-:W-:Y:S05]  /*4b90*/  @!P1 BRA `(.L_x_91) ;  /* 0x0000000000309947 */ /* 0x000fea0003800000 */
[----:B------:R-:W-:Y:S01]  /*4ba0*/  ISETP.NE.U32.AND P1, PT, R2, RZ, PT ;  /* 0x000000ff0200720c */ /* 0x000fe20003f25070 */
[----:B------:R-:W2:Y:S01]  /*4bb0*/  LDCU.64 UR4, c[0x0][0x358] ;  /* 0x00006b00ff0477ac */ /* 0x000ea20008000a00 */
[----:B------:R-:W-:Y:S02]  /*4bc0*/  IMAD.MOV.U32 R80, RZ, RZ, 0x1 ;  /* 0x00000001ff507424 */ /* 0x000fe400078e00ff */
[----:B------:R-:W-:Y:S11]  /*4bd0*/  ISETP.NE.AND.EX P1, PT, R3, RZ, PT, P1 ;  /* 0x000000ff0300720c */ /* 0x000ff60003f25310 */
[----:B------:R-:W-:Y:S02]  /*4be0*/  @!UPT UIADD3 URZ, UPT, UPT, URZ, URZ, URZ ;  /* 0x000000fffffff290 */ /* 0x000fe4000fffe0ff */
[----:B------:R-:W3:Y:S01]  /*4bf0*/  @P1 LDC.64 R8, c[0x0][0x888] ;  /* 0x00022200ff081b82 */ /* 0x000ee20000000a00 */
[----:B-1----:R-:W-:Y:S04]  /*4c00*/  @P1 IMAD R0, R4, UR36, RZ ;  /* 0x0000002404001c24 */ /* 0x002fe8000f8e02ff */
[----:B---3--:R-:W-:Y:S04]  /*4c10*/  @P1 IMAD.WIDE R8, R0, 0x4, R8 ;  /* 0x0000000400081825 */ /* 0x008fe800078e0208 */
[----:B------:R-:W-:Y:S01]  /*4c20*/  HFMA2 R0, -RZ, RZ, 0, 5.9604644775390625e-08 ;  /* 0x00000001ff007431 */ /* 0x000fe200000001ff */
[----:B--2--5:R2:W5:Y:S04]  /*4c30*/  @P1 LDG.E R39, desc[UR4][R8.64] ;  /* 0x0000000408271981 */ /* 0x024568000c1e1900 */
[----:B------:R-:W-:Y:S01]  /*4c40*/  @!P1 PRMT R80, R0, 0x7610, R80 ;  /* 0x0000761000509816 */ /* 0x000fe20000000050 */
[----:B--2---:R-:W3:Y:S06]  /*4c50*/  @!P1 LDC R39, c[0x0][0x880] ;  /* 0x00022000ff279b82 */ /* 0x004eec0000000800 */
.L_x_91:
[----:B---3-5:R-:W-:Y:S01]  /*4c60*/  @!P0 FSETP.EQ.AND P1, PT, R39, RZ, PT ;  /* 0x000000ff2700820b */ /* 0x028fe20003f22000 */
[----:B------:R-:W-:Y:S01]  /*4c70*/  @!UPT UIADD3 URZ, UPT, UPT, URZ, URZ, URZ ;  /* 0x000000fffffff290 */ /* 0x000fe2000fffe0ff */
[----:B------:R-:W-:Y:S11]  /*4c80*/  @!P0 BRA `(.L_x_92) ;  /* 0x0000000000188947 */ /* 0x000ff60003800000 */
[----:B------:R-:W-:Y:S02]  /*4c90*/  LOP3.LUT P0, RZ, R80, 0xff, RZ, 0xc0, !PT ;  /* 0x000000ff50ff7812 */ /* 0x000fe4000780c0ff */
[----:B------:R-:W-:Y:S04]  /*4ca0*/  ISETP.NE.U32.AND P1, PT, R2, RZ, PT ;  /* 0x000000ff0200720c */ /* 0x000fe80003f25070 */
[----:B------:R-:W-:Y:S04]  /*4cb0*/  ISETP.NE.AND.EX P1, PT, R3, RZ, PT, P1 ;  /* 0x000000ff0300720c */ /* 0x000fe80003f25310 */
[----:B------:R-:W-:Y:S03]  /*4cc0*/  PLOP3.LUT P1, PT, P1, PT, PT, 0x8, 0x80 ;  /* 0x000000000080781c */ /* 0x000fe60000f2e170 */
[----:B------:R-:W-:Y:S11]  /*4cd0*/  @P0 FSETP.EQ.AND P1, PT, R39, RZ, PT ;  /* 0x000000ff2700020b */ /* 0x000ff60003f22000 */
[----:B------:R-:W-:Y:S02]  /*4ce0*/  @!UPT UIADD3 URZ, UPT, UPT, URZ, URZ, URZ ;  /* 0x000000fffffff290 */ /* 0x000fe4000fffe0ff */
.L_x_92:
[----:B------:R-:W2:Y:S01]  /*4cf0*/  SYNCS.PHASECHK.TRANS64.TRYWAIT P0, [UR17+0x58], R6 ;  /* 0x00005806ff0075a7 */ /* 0x000ea20008001111 */
[----:B------:R-:W-:Y:S02]  /*4d00*/  ELECT P2, URZ, PT ;  /* 0x0000000000ff782f */ /* 0x000fe40003840000 */
[----:B------:R-:W-:Y:S01]  /*4d10*/  IADD3 R14, PT, PT, R14, 0x1, RZ ;  /* 0x000000010e0e7810 */ /* 0x000fe20007ffe0ff */
[----:B--2---:R-:W-:Y:S10]  /*4d20*/  @!P0 BRA `(.L_x_93) ;  /* 0x0000002800488947 */ /* 0x004ff40003800000 */
.L_x_149:
[----:B------:R-:W-:Y:S01]  /*4d30*/  PLOP3.LUT P1, PT, P1, P2, PT, 0xf2, 0x2f ;  /* 0x00000000002f781c */ /* 0x000fe20000f25e72 */
[----:B------:R-:W-:Y:S01]  /*4d40*/  UMOV UR18, 0x0 ;  /* 0x0000000000127882 */ /* 0x000fe20000000000 */
[----:B------:R-:W-:Y:S01]  /*4d50*/  UMOV UR19, 0x10000000 ;  /* 0x1000000000137882 */ /* 0x000fe20000000000 */
[----:B------:R-:W-:Y:S01]  /*4d60*/  UMOV UR12, UR36 ;  /* 0x00000024000c7c82 */ /* 0x000fe20008000000 */
[----:B------:R-:W-:Y:S01]  /*4d70*/  LOP3.LUT R15, R15, 0x1, RZ, 0x3c, !PT ;  /* 0x000000010f0f7812 */ /* 0x000fe200078e3cff */
[----:B------:R-:W-:Y:S01]  /*4d80*/  UPLOP3.LUT UP3, UPT, UPT, UPT, UPT, 0x80, 0x8 ;  /* 0x000000000008789c */ /* 0x000fe20003f6f070 */
[----:B------:R-:W-:Y:S07]  /*4d90*/  UMOV UR36, UR24 ;  /* 0x0000001800247c82 */ /* 0x000fee0008000000 */
[----:B-1----:R-:W-:Y:S01]  /*4da0*/  @!P1 IADD3 R6, P0, PT, R16, 0x580, RZ ;  /* 0x0000058010069810 */ /* 0x002fe20007f1e0ff */
[----:B------:R-:W-:Y:S03]  /*4db0*/  VOTEU.ALL UP0, P1 ;  /* 0x0000000000ff7886 */ /* 0x000fe60000800000 */
[----:B------:R-:W-:Y:S01]  /*4dc0*/  @!P1 R2UR UR5, R6 ;  /* 0x00000000060592ca */ /* 0x000fe200000e0000 */
[----:B------:R-:W-:Y:S01]  /*4dd0*/  @!P1 IMAD.X R0, RZ, RZ, R17, P0 ;  /* 0x000000ffff009224 */ /* 0x000fe200000e0611 */
[----:B------:R-:W-:Y:S01]  /*4de0*/  @!UP0 USHF.L.U32 UR10, UR45, 0x6, URZ ;  /* 0x000000062d0a8899 */ /* 0x000fe200080006ff */
[----:B------:R-:W-:Y:S01]  /*4df0*/  ISETP.NE.AND P0, PT, R14, 0x2, PT ;  /* 0x000000020e00780c */ /* 0x000fe20003f05270 */
[----:B------:R-:W-:Y:S02]  /*4e00*/  @!UP0 USHF.L.U32 UR11, UR46, 0x6, URZ ;  /* 0x000000062e0b8899 */ /* 0x000fe400080006ff */
[----:B------:R-:W-:Y:S01]  /*4e10*/  @!P1 R2UR UR4, R0 ;  /* 0x00000000000492ca */ /* 0x000fe200000e0000 */
[----:B------:R-:W-:Y:S01]  /*4e20*/  @!UP0 UIADD3 UR8, UPT, UPT, UR17, 0x200, URZ ;  /* 0x0000020011088890 */ /* 0x000fe2000fffe0ff */
[----:B------:R-:W-:Y:S01]  /*4e30*/  SEL R0, RZ, 0x1, P0 ;  /* 0x00000001ff007807 */ /* 0x000fe20000000000 */
[----:B------:R-:W-:Y:S01]  /*4e40*/  @!UP0 UIADD3 UR9, UPT, UPT, UR17, 0x50, URZ ;  /* 0x0000005011098890 */ /* 0x000fe2000fffe0ff */
[----:B------:R-:W-:Y:S01]  /*4e50*/  SEL R14, R14, RZ, P0 ;  /* 0x000000ff0e0e7207 */ /* 0x000fe20000000000 */
[----:B------:R-:W-:Y:S01]  /*4e60*/  VOTEU.ALL UP0, P1 ;  /* 0x0000000000ff7886 */ /* 0x000fe20000800000 */
[----:B------:R-:W-:Y:S01]  /*4e70*/  LOP3.LUT R13, R13, R0, RZ, 0x3c, !PT ;  /* 0x000000000d0d7212 */ /* 0x000fe200078e3cff */
[----:B------:R-:W-:Y:S01]  /*4e80*/  IMAD.U32 R6, RZ, RZ, UR5 ;  /* 0x00000005ff067e24 */ /* 0x000fe2000f8e00ff */
[----:B------:R-:W-:Y:S02]  /*4e90*/  UIADD3 UR45, UPT, UPT, UR7, UR55, URZ ;  /* 0x00000037072d7290 */ /* 0x000fe4000fffe0ff */
[----:B------:R-:W-:Y:S03]  /*4ea0*/  UIADD3 UR46, UPT, UPT, UR13, UR58, URZ ;  /* 0x0000003a0d2e7290 */ /* 0x000fe6000fffe0ff */
[----:B------:R-:W-:Y:S01]  /*4eb0*/  IMAD.U32 R7, RZ, RZ, UR4 ;  /* 0x00000004ff077e24 */ /* 0x000fe2000f8e00ff */
[----:B------:R-:W-:Y:S04]  /*4ec0*/  @!P1 R2UR UR4, R6 ;  /* 0x00000000060492ca */ /* 0x000fe800000e0000 */
[----:B------:R-:W-:Y:S11]  /*4ed0*/  @!P1 R2UR UR5, R7 ;  /* 0x00000000070592ca */ /* 0x000ff600000e0000 */
[----:B------:R-:W-:Y:S02]  /*4ee0*/  @!UPT UIADD3 URZ, UPT, UPT, URZ, URZ, URZ ;  /* 0x000000fffffff290 */ /* 0x000fe4000fffe0ff */
[----:B------:R2:W-:Y:S01]  /*4ef0*/  @!UP0 UTMALDG.3D [UR8], [UR4], desc[UR18] ;  /* 0x00001208040085b4 */ /* 0x0005e20008011000 */
[----:B------:R2:W-:Y:S01]  /*4f00*/  @!P1 SYNCS.ARRIVE.TRANS64.RED.A0TR RZ, [UR17+0x50], R12 ;  /* 0x0000500cffff99a7 */ /* 0x0005e20008300411 */
[----:B------:R-:W-:Y:S01]  /*4f10*/  SYNCS.ARRIVE.TRANS64.RED.A1T0 RZ, [UR27], RZ ;  /* 0x000000ffffff79a7 */ /* 0x000fe2000810041b */
[----:B------:R-:W-:Y:S05]  /*4f20*/  BRA.U UP1, `(.L_x_94) ;  /* 0xfffffff5018c7547 */ /* 0x000fea000b83ffff */
[----:B------:R-:W-:Y:S07]  /*4f30*/  MOV R0, UR17 ;  /* 0x0000001100007c02 */ /* 0x000fee0008000f00 */
.L_x_95:
[----:B-1----:R-:W-:-:S04]  /*4f40*/  SHF.L.U32 R2, R15, 0x1f, RZ ;  /* 0x0000001f0f027819 */ /* 0x002fc800000006ff */
[----:B------:R1:W3:Y:S03]  /*4f50*/  SYNCS.PHASECHK.TRANS64.TRYWAIT P0, [R0+URZ+0x58], R2 ;  /* 0x00005802000075a7 */ /* 0x0002e600080011ff */
[----:B---3--:R-:W-:Y:S05]  /*4f60*/  @!P0 NANOSLEEP.SYNCS 0x989680 ;  /* 0x009896800000895d */ /* 0x008fea0003900000 */
[----:B------:R-:W3:Y:S02]  /*4f70*/  @!P0 SYNCS.PHASECHK.TRANS64 P0, [R0+URZ+0x58], R2 ;  /* 0x00005802000085a7 */ /* 0x000ee400080010ff */
[----:B--23--:R-:W-:Y:S05]  /*4f80*/  @P0 EXIT ;  /* 0x000000000000094d */ /* 0x00cfea0003800000 */
[----:B------:R-:W-:Y:S05]  /*4f90*/  BRA `(.L_x_95) ;  /* 0xfffffffc00e87947 */ /* 0x000fea000383ffff */
.L_x_86:
[----:B------:R-:W-:-:S06]  /*4fa0*/  UISETP.GE.AND UP0, UPT, UR13, 0x4, UPT ;  /* 0x000000040d00788c */ /* 0x000fcc000bf06270 */
[----:B------:R-:W-:-:S13]  /*4fb0*/  PLOP3.LUT P0, PT, PT, PT, UP0, 0x80, 0x8 ;  /* 0x000000000008781c */ /* 0x000fda0003f0f008 */
[----:B------:R-:W-:Y:S05]  /*4fc0*/  @!P0 EXIT ;  /* 0x000000000000894d */ /* 0x000fea0003800000 */
[----:B------:R-:W1:Y:S08]  /*4fd0*/  S2UR UR4, SR_CgaCtaId ;  /* 0x00000000000479c3 */ /* 0x000e700000008800 */
[----:B------:R-:W-:Y:S01]  /*4fe0*/  BAR.SYNC.DEFER_BLOCKING 0x6, 0xa0 ;  /* 0x0182800000007b1d */ /* 0x000fe20000010000 */
[----:B------:R-:W-:Y:S01]  /*4ff0*/  IMAD.SHL.U32 R6, R69, 0x40, RZ ;  /* 0x0000004045067824 */ /* 0x000fe200078e00ff */
[----:B------:R-:W-:Y:S01]  /*5000*/  SHF.R.U32.HI R7, RZ, 0x1, R69 ;  /* 0x00000001ff077819 */ /* 0x000fe20000011645 */
[----:B------:R-:W-:Y:S01]  /*5010*/  IMAD.SHL.U32 R3, R81, 0x800, RZ ;  /* 0x0000080051037824 */ /* 0x000fe200078e00ff */
[----:B------:R-:W-:Y:S01]  /*5020*/  CS2R R84, SRZ ;  /* 0x0000000000547805 */ /* 0x000fe2000001ff00 */
[C---:B------:R-:W-:Y:S01]  /*5030*/  IMAD.U32 R37, R69.reuse, 0x10000, RZ ;  /* 0x0001000045257824 */ /* 0x040fe200078e00ff */
[----:B------:R-:W-:Y:S01]  /*5040*/  UMOV UR44, 0x400 ;  /* 0x00000400002c7882 */ /* 0x000fe20000000000 */
[C---:B------:R-:W-:Y:S01]  /*5050*/  LOP3.LUT R2, R6.reuse, 0x180, RZ, 0xc0, !PT ;  /* 0x0000018006027812 */ /* 0x040fe200078ec0ff */
[----:B------:R-:W2:Y:S01]  /*5060*/  LDC.64 R74, c[0x0][0x888] ;  /* 0x00022200ff4a7b82 */ /* 0x000ea20000000a00 */
[----:B------:R-:W-:Y:S01]  /*5070*/  LOP3.LUT R6, R6, 0x640, RZ, 0xc0, !PT ;  /* 0x0000064006067812 */ /* 0x000fe200078ec0ff */
[----:B------:R-:W-:Y:S01]  /*5080*/  IMAD.MOV.U32 R36, RZ, RZ, RZ ;  /* 0x000000ffff247224 */ /* 0x000fe200078e00ff */
[----:B------:R-:W-:Y:S01]  /*5090*/  LOP3.LUT R7, R2, 0x20, R7, 0xf8, !PT ;  /* 0x0000002002077812 */ /* 0x000fe200078ef807 */
[----:B------:R-:W-:Y:S01]  /*50a0*/  IMAD.SHL.U32 R2, R69, 0x8, RZ ;  /* 0x0000000845027824 */ /* 0x000fe200078e00ff */
[----:B------:R-:W-:Y:S01]  /*50b0*/  LOP3.LUT R3, R6, 0x800, R3, 0xf8, !PT ;  /* 0x0000080006037812 */ /* 0x000fe200078ef803 */
[----:B------:R-:W-:Y:S01]  /*50c0*/  IMAD.MOV.U32 R86, RZ, RZ, RZ ;  /* 0x000000ffff567224 */ /* 0x000fe200078e00ff */
[----:B------:R-:W3:Y:S01]  /*50d0*/  LDCU UR53, c[0x0][0x370] ;  /* 0x00006e00ff3577ac */ /* 0x000ee20008000800 */
[----:B------:R-:W4:Y:S01]  /*50e0*/  LDC.64 R76, c[0x0][0x890] ;  /* 0x00022400ff4c7b82 */ /* 0x000f220000000a00 */
[----:B------:R-:W-:Y:S01]  /*50f0*/  LOP3.LUT R2, R7, 0x30, R2, 0x78, !PT ;  /* 0x0000003007027812 */ /* 0x000fe200078e7802 */
[----:B------:R-:W-:Y:S01]  /*5100*/  IMAD.MOV.U32 R83, RZ, RZ, RZ ;  /* 0x000000ffff537224 */ /* 0x000fe200078e00ff */
[----:B------:R-:W2:Y:S02]  /*5110*/  LDCU.64 UR62, c[0x0][0x348] ;  /* 0x00006900ff3e77ac */ /* 0x000ea40008000a00 */
[----:B------:R-:W-:Y:S01]  /*5120*/  LOP3.LUT R79, R3, R2, RZ, 0xfc, !PT ;  /* 0x00000002034f7212 */ /* 0x000fe200078efcff */
[----:B------:R-:W-:Y:S01]  /*5130*/  IMAD.SHL.U32 R3, R81, 0x200000, RZ ;  /* 0x0020000051037824 */ /* 0x000fe200078e00ff */
[----:B-1----:R-:W-:Y:S01]  /*5140*/  ULEA UR44, UR4, UR44, 0x18 ;  /* 0x0000002c042c7291 */ /* 0x002fe2000f8ec0ff */
[----:B------:R-:W1:Y:S01]  /*5150*/  LDC.64 R72, c[0x0][0x8b0] ;  /* 0x00022c00ff487b82 */ /* 0x000e620000000a00 */
[----:B------:R-:W-:Y:S01]  /*5160*/  IMAD.SHL.U32 R2, R69, 0x10, RZ ;  /* 0x0000001045027824 */ /* 0x000fe200078e00ff */
[----:B------:R-:W1:Y:S01]  /*5170*/  LDCU UR41, c[0x0][0xb0c] ;  /* 0x00016180ff2977ac */ /* 0x000e620008000800 */
[----:B------:R-:W-:-:S02]  /*5180*/  LOP3.LUT R3, R3, 0x200000, RZ, 0xc0, !PT ;  /* 0x0020000003037812 */ /* 0x000fc400078ec0ff */
[----:B------:R-:W-:Y:S01]  /*5190*/  VIADD R78, R79, UR44 ;  /* 0x0000002c4f4e7c36 */ /* 0x000fe20008000000 */
[----:B------:R-:W-:Y:S01]  /*51a0*/  UIADD3 UR4, UPT, UPT, UR44, 0x1200, URZ ;  /* 0x000012002c047890 */ /* 0x000fe2000fffe0ff */
[----:B------:R-:W-:Y:S01]  /*51b0*/  LOP3.LUT R37, R3, 0x400000, R37, 0xf8, !PT ;  /* 0x0040000003257812 */ /* 0x000fe200078ef825 */
[----:B------:R-:W3:Y:S01]  /*51c0*/  LDS R0, [UR44+0x120] ;  /* 0x0001202cff007984 */ /* 0x000ee20008000800 */
[----:B------:R-:W1:Y:S01]  /*51d0*/  LDC.64 R70, c[0x0][0x8a8] ;  /* 0x00022a00ff467b82 */ /* 0x000e620000000a00 */
[----:B------:R-:W-:Y:S01]  /*51e0*/  LOP3.LUT R2, R2, 0x20, RZ, 0xc0, !PT ;  /* 0x0000002002027812 */ /* 0x000fe200078ec0ff */
[----:B------:R-:W1:Y:S01]  /*51f0*/  LDCU UR61, c[0x0][0xb20] ;  /* 0x00016400ff3d77ac */ /* 0x000e620008000800 */
[----:B------:R-:W-:Y:S02]  /*5200*/  IMAD.U32 R87, RZ, RZ, UR4 ;  /* 0x00000004ff577e24 */ /* 0x000fe4000f8e00ff */
[----:B------:R-:W-:Y:S01]  /*5210*/  IADD3 R78, PT, PT, -R2, 0x200, R78 ;  /* 0x00000200024e7810 */ /* 0x000fe20007ffe14e */
[----:B------:R-:W1:Y:S01]  /*5220*/  LDCU UR39, c[0x0][0xb30] ;  /* 0x00016600ff2777ac */ /* 0x000e620008000800 */
[----:B------:R-:W1:Y:S01]  /*5230*/  LDCU.64 UR56, c[0x0][0x888] ;  /* 0x00011100ff3877ac */ /* 0x000e620008000a00 */
[----:B------:R-:W1:Y:S01]  /*5240*/  LDCU.64 UR42, c[0x0][0xb28] ;  /* 0x00016500ff2a77ac */ /* 0x000e620008000a00 */
[----:B------:R-:W1:Y:S01]  /*5250*/  LDCU.128 UR48, c[0x0][0xb10] ;  /* 0x00016200ff3077ac */ /* 0x000e620008000c00 */
[----:B------:R-:W1:Y:S01]  /*5260*/  LDCU UR52, c[0x0][0x374] ;  /* 0x00006e80ff3477ac */ /* 0x000e620008000800 */
[----:B------:R-:W-:Y:S01]  /*5270*/  UIADD3 UR59, UPT, UPT, UR44, 0x200, URZ ;  /* 0x000002002c3b7890 */ /* 0x000fe2000fffe0ff */
[----:B--234-:R-:W-:-:S11]  /*5280*/  IMAD.IADD R37, R0, 0x1, R37 ;  /* 0x0000000100257824 */ /* 0x01cfd600078e0225 */
.L_x_113:
[----:B------:R-:W-:Y:S02]  /*5290*/  LEA R3, R83, UR44, 0x3 ;  /* 0x0000002c53037c11 */ /* 0x000fe4000f8e18ff */
[----:B------:R-:W-:Y:S02]  /*52a0*/  SHF.L.U32 R0, R85, 0x1f, RZ ;  /* 0x0000001f55007819 */ /* 0x000fe400000006ff */
[----:B-1----:R-:W-:Y:S02]  /*52b0*/  LEA R4, R83, UR44, 0x4 ;  /* 0x0000002c53047c11 */ /* 0x002fe4000f8e20ff */
[----:B------:R-:W2:Y:S02]  /*52c0*/  SYNCS.PHASECHK.TRANS64.TRYWAIT P0, [R3+URZ+0x70], R0 ;  /* 0x00007000030075a7 */ /* 0x000ea400080011ff */
[----:B--2---:R-:W-:Y:S05]  /*52d0*/  @!P0 BRA `(.L_x_96) ;  /* 0x0000002000f48947 */ /* 0x004fea0003800000 */
.L_x_150:
[----:B------:R-:W3:Y:S01]  /*52e0*/  LDS.128 R4, [R4+0x100] ;  /* 0x0001000004047984 */ /* 0x000ee20000000c00 */
[----:B------:R-:W-:Y:S01]  /*52f0*/  UISETP.GE.AND UP0, UPT, UR40, 0x1, UPT ;  /* 0x000000012800788c */ /* 0x000fe2000bf06270 */
[----:B------:R-:W-:Y:S01]  /*5300*/  @!PT LDS RZ, [RZ] ;  /* 0x00000000fffff984 */ /* 0x000fe20000000800 */
[----:B------:R-:W-:Y:S01]  /*5310*/  @!PT LDS RZ, [RZ] ;  /* 0x00000000fffff984 */ /* 0x000fe20000000800 */
[----:B------:R-:W-:Y:S01]  /*5320*/  @!PT LDS RZ, [RZ] ;  /* 0x00000000fffff984 */ /* 0x000fe20000000800 */
[----:B------:R-:W-:Y:S01]  /*5330*/  @!PT LDS RZ, [RZ] ;  /* 0x00000000fffff984 */ /* 0x000fe20000000800 */
[----:B------:R4:W-:Y:S06]  /*5340*/  MEMBAR.ALL.CTA ;  /* 0x0000000000007992 */ /* 0x0009ec0000008000 */
[----:B----4-:R-:W4:Y:S01]  /*5350*/  FENCE.VIEW.ASYNC.S ;  /* 0x00000000000073c6 */ /* 0x010f220000000000 */
[----:B---3--:R-:W-:Y:S11]  /*5360*/  LOP3.LUT P0, RZ, R6, 0x1, RZ, 0xc0, !PT ;  /* 0x0000000106ff7812 */ /* 0x008ff6000780c0ff */
[----:B------:R-:W-:Y:S02]  /*5370*/  @!UPT UIADD3 URZ, UPT, UPT, URZ, URZ, URZ ;  /* 0x000000fffffff290 */ /* 0x000fe4000fffe0ff */
[----:B----4-:R-:W-:Y:S01]  /*5380*/  VOTEU.ANY UP1, P0 ;  /* 0x0000000000ff7886 */ /* 0x010fe20000020100 */
[----:B------:R-:W-:Y:S01]  /*5390*/  PLOP3.LUT P0, PT, PT, PT, UP1, 0x80, 0x8 ;  /* 0x000000000008781c */ /* 0x000fe20003f0f018 */
[----:B------:R-:W-:Y:S11]  /*53a0*/  UP2UR UR47, UPR, URZ, 0x2 ;  /* 0x00000002ff2f7883 */ /* 0x000ff60008000000 */
[----:B------:R-:W-:Y:S01]  /*53b0*/  @!UPT UIADD3 URZ, UPT, UPT, URZ, URZ, URZ ;  /* 0x000000fffffff290 */ /* 0x000fe2000fffe0ff */
        /* <DEDUP_REMOVED lines=13> */
[----:B-1----:R-:W-:Y:S02]  /*5490*/  UIMAD.WIDE.U32 UR4, UR52, UR51, URZ ;  /* 0x00000033340472a5 */ /* 0x002fe4000f8e00ff */
[----:B------:R-:W-:Y:S02]  /*54a0*/  UIMAD.WIDE.U32 UR6, UR53, UR48, URZ ;  /* 0x00000030350672a5 */ /* 0x000fe4000f8e00ff */
[----:B------:R-:W-:Y:S02]  /*54b0*/  UISETP.NE.AND UP0, UPT, UR50, 0x1, UPT ;  /* 0x000000013200788c */ /* 0x000fe4000bf05270 */
[----:B------:R-:W-:Y:S02]  /*54c0*/  UIMAD.WIDE.U32 UR8, UR37, UR51, URZ ;  /* 0x00000033250872a5 */ /* 0x000fe4000f8e00ff */
[----:B------:R-:W-:Y:S02]  /*54d0*/  UIMAD.WIDE.U32 UR10, UR38, UR48, URZ ;  /* 0x00000030260a72a5 */ /* 0x000fe4000f8e00ff */
[----:B------:R-:W-:Y:S02]  /*54e0*/  UISETP.NE.AND UP1, UPT, UR41, 0x1, UPT ;  /* 0x000000012900788c */ /* 0x000fe4000bf25270 */
[----:B------:R-:W-:Y:S01]  /*54f0*/  UISETP.NE.AND UP2, UPT, UR40, 0x1, UPT ;  /* 0x000000012800788c */ /* 0x000fe2000bf45270 */
[----:B------:R-:W-:Y:S02]  /*5500*/  UMOV UR4, UR5 ;  /* 0x0000000500047c82 */ /* 0x000fe40008000000 */
[----:B------:R-:W-:Y:S03]  /*5510*/  USHF.R.U32.HI UR5, URZ, UR61, UR4 ;  /* 0x0000003dff057299 */ /* 0x000fe60008011604 */
[----:B------:R-:W-:Y:S02]  /*5520*/  UMOV UR4, UR7 ;  /* 0x0000000700047c82 */ /* 0x000fe40008000000 */
[----:B------:R-:W-:Y:S02]  /*5530*/  USHF.R.U32.HI UR7, URZ, UR49, UR4 ;  /* 0x00000031ff077299 */ /* 0x000fe40008011604 */
[----:B------:R-:W-:Y:S02]  /*5540*/  USEL UR4, UR52, UR5, !UP0 ;  /* 0x0000000534047287 */ /* 0x000fe4000c000000 */
[----:B------:R-:W-:Y:S01]  /*5550*/  USEL UR7, UR53, UR7, !UP1 ;  /* 0x0000000735077287 */ /* 0x000fe2000c800000 */
[----:B------:R-:W-:Y:S01]  /*5560*/  UMOV UR5, UR9 ;  /* 0x0000000900057c82 */ /* 0x000fe20008000000 */
[----:B------:R-:W-:Y:S02]  /*5570*/  UIMAD.WIDE.U32 UR8, UR4, UR42, URZ ;  /* 0x0000002a040872a5 */ /* 0x000fe4000f8e00ff */
[----:B------:R-:W-:Y:S03]  /*5580*/  USHF.R.U32.HI UR6, URZ, UR61, UR5 ;  /* 0x0000003dff067299 */ /* 0x000fe60008011605 */
[----:B------:R-:W-:Y:S01]  /*5590*/  UMOV UR5, UR11 ;  /* 0x0000000b00057c82 */ /* 0x000fe20008000000 */
[----:B------:R-:W-:Y:S02]  /*55a0*/  UIMAD.WIDE.U32 UR10, UR7, UR42, URZ ;  /* 0x0000002a070a72a5 */ /* 0x000fe4000f8e00ff */
[----:B------:R-:W-:Y:S02]  /*55b0*/  USHF.R.U32.HI UR12, URZ, UR49, UR5 ;  /* 0x00000031ff0c7299 */ /* 0x000fe40008011605 */
[----:B------:R-:W-:Y:S01]  /*55c0*/  USEL UR6, UR37, UR6, !UP0 ;  /* 0x0000000625067287 */ /* 0x000fe2000c000000 */
[----:B------:R-:W-:Y:S02]  /*55d0*/  UMOV UR5, UR9 ;  /* 0x0000000900057c82 */ /* 0x000fe40008000000 */
[----:B------:R-:W-:Y:S01]  /*55e0*/  UMOV UR10, UR11 ;  /* 0x0000000b000a7c82 */ /* 0x000fe20008000000 */
[----:B------:R-:W-:Y:S02]  /*55f0*/  @UP2 USHF.R.U32.HI UR4, URZ, UR43, UR5 ;  /* 0x0000002bff042299 */ /* 0x000fe40008011605 */
[----:B------:R-:W-:Y:S02]  /*5600*/  @UP2 USHF.R.U32.HI UR7, URZ, UR43, UR10 ;  /* 0x0000002bff072299 */ /* 0x000fe4000801160a */
[----:B------:R-:W-:Y:S02]  /*5610*/  UIMAD UR4, UR40, UR4, URZ ;  /* 0x00000004280472a4 */ /* 0x000fe4000f8e02ff */
[----:B------:R-:W-:Y:S02]  /*5620*/  UIMAD.WIDE.U32 UR10, UR6, UR42, URZ ;  /* 0x0000002a060a72a5 */ /* 0x000fe4000f8e00ff */
[----:B------:R-:W-:Y:S02]  /*5630*/  USEL UR5, UR38, UR12, !UP1 ;  /* 0x0000000c26057287 */ /* 0x000fe4000c800000 */
[----:B------:R-:W-:Y:S02]  /*5640*/  UIMAD UR8, UR40, UR7, URZ ;  /* 0x00000007280872a4 */ /* 0x000fe4000f8e02ff */
[----:B------:R-:W-:Y:S03]  /*5650*/  UISETP.GE.AND UP0, UPT, UR6, UR4, UPT ;  /* 0x000000040600728c */ /* 0x000fe6000bf06270 */
[----:B------:R-:W-:Y:S01]  /*5660*/  UMOV UR4, UR11 ;  /* 0x0000000b00047c82 */ /* 0x000fe20008000000 */
[----:B------:R-:W-:Y:S02]  /*5670*/  UISETP.GE.OR UP0, UPT, UR5, UR8, UP0 ;  /* 0x000000080500728c */ /* 0x000fe40008706670 */
[----:B------:R-:W-:Y:S02]  /*5680*/  USHF.R.U32.HI UR4, URZ, UR43, UR4 ;  /* 0x0000002bff047299 */ /* 0x000fe40008011604 */
[----:B------:R-:W-:Y:S02]  /*5690*/  UIMAD.WIDE.U32 UR8, UR5, UR42, URZ ;  /* 0x0000002a050872a5 */ /* 0x000fe4000f8e00ff */
[----:B------:R-:W-:Y:S02]  /*56a0*/  USEL UR11, UR6, UR4, !UP2 ;  /* 0x00000004060b7287 */ /* 0x000fe4000d000000 */
[----:B------:R-:W-:Y:S02]  /*56b0*/  UIADD3 UR8, UPT, UPT, -UR5, URZ, URZ ;  /* 0x000000ff05087290 */ /* 0x000fe4000fffe1ff */
[----:B------:R-:W-:Y:S01]  /*56c0*/  UIADD3 UR10, UPT, UPT, -UR11, URZ, URZ ;  /* 0x000000ff0b0a7290 */ /* 0x000fe2000fffe1ff */
[----:B------:R-:W-:Y:S01]  /*56d0*/  @!UP0 UMOV UR4, UR9 ;  /* 0x0000000900048c82 */ /* 0x000fe20008000000 */
[----:B------:R-:W-:Y:S02]  /*56e0*/  UIADD3 UR9, UPT, UPT, -UR6, URZ, URZ ;  /* 0x000000ff06097290 */ /* 0x000fe4000fffe1ff */
[----:B------:R-:W-:Y:S02]  /*56f0*/  @!UP0 USHF.R.U32.HI UR4, URZ, UR43, UR4 ;  /* 0x0000002bff048299 */ /* 0x000fe40008011604 */
[----:B------:R-:W-:Y:S02]  /*5700*/  UIMAD UR10, UR40, UR10, UR6 ;  /* 0x0000000a280a72a4 */ /* 0x000fe4000f8e0206 */
[----:B------:R-:W-:Y:S04]  /*5710*/  @!UP0 USEL UR4, UR5, UR4, !UP2 ;  /* 0x0000000405048287 */ /* 0x000fe8000d000000 */
[----:B------:R-:W-:Y:S02]  /*5720*/  @!UP0 UIMAD UR10, UR7, UR10, UR4 ;  /* 0x0000000a070a82a4 */ /* 0x000fe4000f8e0204 */
[----:B------:R-:W-:Y:S02]  /*5730*/  @!UP0 UIADD3 UR11, UPT, UPT, UR11, -UR4, URZ ;  /* 0x800000040b0b8290 */ /* 0x000fe4000fffe0ff */
[----:B------:R-:W-:Y:S02]  /*5740*/  UIMAD UR7, UR41, UR8, UR38 ;  /* 0x00000008290772a4 */ /* 0x000fe4000f8e0226 */
[----:B------:R-:W-:Y:S02]  /*5750*/  @!UP0 UIMAD UR6, UR11, UR40, UR5 ;  /* 0x000000280b0682a4 */ /* 0x000fe4000f8e0205 */
[----:B------:R-:W-:Y:S01]  /*5760*/  UIMAD UR4, UR50, UR9, UR37 ;  /* 0x00000009320472a4 */ /* 0x000fe2000f8e0225 */
[----:B------:R-:W-:Y:S02]  /*5770*/  @!UP0 UMOV UR5, UR10 ;  /* 0x0000000a00058c82 */ /* 0x000fe40008000000 */
[----:B------:R-:W-:Y:S02]  /*5780*/  UIMAD UR38, UR5, UR41, UR7 ;  /* 0x00000029052672a4 */ /* 0x000fe4000f8e0207 */
[----:B------:R-:W-:Y:S11]  /*5790*/  UIMAD UR37, UR6, UR50, UR4 ;  /* 0x00000032062572a4 */ /* 0x000ff6000f8e0204 */
[----:B------:R-:W-:Y:S01]  /*57a0*/  @!UPT UIADD3 URZ, UPT, UPT, URZ, URZ, URZ ;  /* 0x000000fffffff290 */ /* 0x000fe2000fffe0ff */
.L_x_97:
[----:B-1----:R-:W-:Y:S01]  /*57b0*/  UISETP.NE.AND UP0, UPT, UR39, 0x1, UPT ;  /* 0x000000012700788c */ /* 0x002fe2000bf05270 */
[----:B------:R-:W-:Y:S10]  /*57c0*/  IADD3 R83, PT, PT, R83, 0x1, RZ ;  /* 0x0000000153537810 */ /* 0x000ff40007ffe0ff */
[----:B------:R-:W1:Y:S01]  /*57d0*/  @!UP0 LDCU.128 UR12, c[0x0][0xb10] ;  /* 0x00016200ff0c87ac */ /* 0x000e620008000c00 */
[----:B------:R-:W3:Y:S01]  /*57e0*/  @!UP0 LDCU UR5, c[0x0][0xb0c] ;  /* 0x00016180ff0587ac */ /* 0x000ee20008000800 */
[----:B------:R-:W4:Y:S01]  /*57f0*/  @!UP0 LDCU UR10, c[0x0][0xb20] ;  /* 0x00016400ff0a87ac */ /* 0x000f220008000800 */
[----:B-1----:R-:W-:Y:S02]  /*5800*/  UIMAD.WIDE.U32 UR8, UR38, UR12, URZ ;  /* 0x0000000c260872a5 */ /* 0x002fe4000f8e00ff */
[----:B------:R-:W-:Y:S02]  /*5810*/  UIMAD.WIDE.U32 UR6, UR37, UR15, URZ ;  /* 0x0000000f250672a5 */ /* 0x000fe4000f8e00ff */
[----:B------:R-:W-:Y:S03]  /*5820*/  @!UP0 UISETP.NE.AND UP1, UPT, UR14, 0x1, UPT ;  /* 0x000000010e00888c */ /* 0x000fe6000bf25270 */
[----:B------:R-:W-:Y:S01]  /*5830*/  @!UP0 UMOV UR4, UR9 ;  /* 0x0000000900048c82 */ /* 0x000fe20008000000 */
[----:B---3--:R-:W-:Y:S02]  /*5840*/  @!UP0 UISETP.NE.AND UP2, UPT, UR5, 0x1, UPT ;  /* 0x000000010500888c */ /* 0x008fe4000bf45270 */
[----:B------:R-:W-:Y:S01]  /*5850*/  @!UP0 USHF.R.U32.HI UR4, URZ, UR13, UR4 ;  /* 0x0000000dff048299 */ /* 0x000fe20008011604 */
[----:B------:R-:W-:Y:S02]  /*5860*/  @!UP0 UMOV UR6, UR7 ;  /* 0x0000000700068c82 */ /* 0x000fe40008000000 */
[----:B----4-:R-:W-:Y:S02]  /*5870*/  @!UP0 USHF.R.U32.HI UR6, URZ, UR10, UR6 ;  /* 0x0000000aff068299 */ /* 0x010fe40008011606 */
[----:B------:R-:W-:Y:S02]  /*5880*/  @!UP0 USEL UR7, UR38, UR4, !UP2 ;  /* 0x0000000426078287 */ /* 0x000fe4000d000000 */
[----:B------:R-:W-:Y:S04]  /*5890*/  @!UP0 USEL UR6, UR37, UR6, !UP1 ;  /* 0x0000000625068287 */ /* 0x000fe8000c800000 */
[----:B------:R-:W-:Y:S02]  /*58a0*/  @!UP0 UIADD3 UR4, UPT, UPT, -UR7, UR6, URZ ;  /* 0x0000000607048290 */ /* 0x000fe4000fffe1ff */
[----:B------:R-:W-:Y:S02]  /*58b0*/  @!UP0 UIADD3 UR6, UPT, UPT, UR7, -UR6, URZ ;  /* 0x8000000607068290 */ /* 0x000fe4000fffe0ff */
[----:B------:R-:W-:Y:S02]  /*58c0*/  @!UP0 UIMAD UR38, UR4, UR5, UR38 ;  /* 0x00000005042682a4 */ /* 0x000fe4000f8e0226 */
[----:B------:R-:W-:Y:S02]  /*58d0*/  @!UP0 UIMAD UR37, UR6, UR14, UR37 ;  /* 0x0000000e062582a4 */ /* 0x000fe4000f8e0225 */
[----:B------:R-:W-:Y:S09]  /*58e0*/  ULOP3.LUT UP0, URZ, UR59, 0x1b0, URZ, 0xc0, !UPT ;  /* 0x000001b03bff7892 */ /* 0x000ff2000f80c0ff */
[----:B------:R-:W-:Y:S05]  /*58f0*/  BRA.U !UP0, `(.L_x_98) ;  /* 0x0000000108407547 */ /* 0x000fea000b800000 */
[----:B------:R-:W1:Y:S01]  /*5900*/  LDCU.64 UR8, c[0x4][0x80] ;  /* 0x01001000ff0877ac */ /* 0x000e620008000a00 */
[----:B------:R-:W-:Y:S01]  /*5910*/  MOV R3, 0x0 ;  /* 0x0000000000037802 */ /* 0x000fe20000000f00 */
[----:B------:R-:W-:Y:S02]  /*5920*/  HFMA2 R12, -RZ, RZ, 0, 5.9604644775390625e-08 ;  /* 0x00000001ff0c7431 */ /* 0x000fe400000001ff */
[----:B------:R-:W-:Y:S02]  /*5930*/  IMAD.MOV.U32 R8, RZ, RZ, 0x70 ;  /* 0x00000070ff087424 */ /* 0x000fe400078e00ff */
[----:B------:R-:W-:Y:S01]  /*5940*/  IMAD.MOV.U32 R13, RZ, RZ, RZ ;  /* 0x000000ffff0d7224 */ /* 0x000fe200078e00ff */
[----:B------:R-:W3:Y:S01]  /*5950*/  LDCU.64 UR6, c[0x4][0x88] ;  /* 0x01001100ff0677ac */ /* 0x000ee20008000a00 */
[----:B------:R-:W4:Y:S01]  /*5960*/  LDC.64 R2, c[0x4][R3] ;  /* 0x0100000003027b82 */ /* 0x000f220000000a00 */
[----:B------:R-:W2:Y:S01]  /*5970*/  LDCU.64 UR4, c[0x4][0x8] ;  /* 0x01000100ff0477ac */ /* 0x000ea20008000a00 */
[----:B-1----:R-:W-:Y:S01]  /*5980*/  MOV R5, UR9 ;  /* 0x0000000900057c02 */ /* 0x002fe20008000f00 */
[----:B------:R-:W-:Y:S01]  /*5990*/  IMAD.U32 R4, RZ, RZ, UR8 ;  /* 0x00000008ff047e24 */ /* 0x000fe2000f8e00ff */
[----:B---3--:R-:W-:Y:S01]  /*59a0*/  MOV R7, UR7 ;  /* 0x0000000700077c02 */ /* 0x008fe20008000f00 */
[----:B------:R-:W-:Y:S01]  /*59b0*/  IMAD.U32 R6, RZ, RZ, UR6 ;  /* 0x00000006ff067e24 */ /* 0x000fe2000f8e00ff */
[----:B--2---:R-:W-:Y:S01]  /*59c0*/  MOV R11, UR5 ;  /* 0x00000005000b7c02 */ /* 0x004fe20008000f00 */
[----:B------:R-:W-:Y:S02]  /*59d0*/  IMAD.U32 R10, RZ, RZ, UR4 ;  /* 0x00000004ff0a7e24 */ /* 0x000fe4000f8e00ff */
[----:B------:R-:W-:Y:S07]  /*59e0*/  LEPC R20, `(.L_x_98) ;  /* 0x000000001014794e */ /* 0x000fee0000000000 */
[----:B----45:R-:W-:Y:S05]  /*59f0*/  CALL.ABS.NOINC R2 ;  /* 0x0000000002007343 */ /* 0x030fea0003c00000 */
.L_x_98:
[----:B------:R-:W-:Y:S01]  /*5a00*/  LOP3.LUT P0, RZ, R87, 0x1b0, RZ, 0xc0, !PT ;  /* 0x000001b057ff7812 */ /* 0x000fe2000780c0ff */
[----:B------:R-:W-:Y:S11]  /*5a10*/  BSSY.RECONVERGENT B6, `(.L_x_99) ;  /* 0x0000013000067945 */ /* 0x000ff60003800200 */
[----:B------:R-:W-:Y:S01]  /*5a20*/  @!UPT UIADD3 URZ, UPT, UPT, URZ, URZ, URZ ;  /* 0x000000fffffff290 */ /* 0x000fe2000fffe0ff */
[----:B------:R-:W-:Y:S05]  /*5a30*/  @!P0 BRA `(.L_x_100) ;  /* 0x0000000000408947 */ /* 0x000fea0003800000 */
        /* <DEDUP_REMOVED lines=16> */
.L_x_100:
[----:B------:R-:W-:Y:S05]  /*5b40*/  BSYNC.RECONVERGENT B6 ;  /* 0x0000000000067941 */ /* 0x000fea0003800200 */
.L_x_99:
[----:B------:R-:W-:Y:S01]  /*5b50*/  ISETP.NE.U32.AND P3, PT, R76, RZ, PT ;  /* 0x000000ff4c00720c */ /* 0x000fe20003f65070 */
[----:B------:R-:W-:Y:S01]  /*5b60*/  UISETP.NE.AND UP1, UPT, UR60, URZ, UPT ;  /* 0x000000ff3c00728c */ /* 0x000fe2000bf25270 */
[----:B------:R-:W-:Y:S02]  /*5b70*/  ISETP.NE.U32.AND P4, PT, R72, RZ, PT ;  /* 0x000000ff4800720c */ /* 0x000fe40003f85070 */
[----:B------:R-:W-:Y:S02]  /*5b80*/  ISETP.NE.AND.EX P3, PT, R77, RZ, PT, P3 ;  /* 0x000000ff4d00720c */ /* 0x000fe40003f65330 */
[----:B------:R-:W-:Y:S02]  /*5b90*/  PLOP3.LUT P1, PT, PT, PT, PT, 0x8, 0x80 ;  /* 0x000000000080781c */ /* 0x000fe40003f2e170 */
[----:B------:R-:W-:Y:S02]  /*5ba0*/  PLOP3.LUT P0, PT, PT, PT, UP1, 0x80, 0x8 ;  /* 0x000000000008781c */ /* 0x000fe40003f0f018 */
[----:B------:R-:W-:Y:S02]  /*5bb0*/  ISETP.NE.AND.EX P4, PT, R73, RZ, PT, P4 ;  /* 0x000000ff4900720c */ /* 0x000fe40003f85340 */
[----:B------:R-:W1:Y:S09]  /*5bc0*/  @UP1 LDCU.64 UR4, c[0x0][0x888] ;  /* 0x00011100ff0417ac */ /* 0x000e720008000a00 */
[----:B------:R-:W-:Y:S01]  /*5bd0*/  @P0 PLOP3.LUT P1, PT, P3, PT, PT, 0x80, 0x8 ;  /* 0x000000000008081c */ /* 0x000fe20001f2f070 */
[----:B-1----:R-:W-:Y:S04]  /*5be0*/  @UP1 UISETP.NE.U32.AND UP0, UPT, UR4, URZ, UPT ;  /* 0x000000ff0400128c */ /* 0x002fe8000bf05070 */
[----:B------:R-:W-:Y:S04]  /*5bf0*/  @UP1 UISETP.NE.AND.EX UP0, UPT, UR5, URZ, UPT, UP0 ;  /* 0x000000ff0500128c */ /* 0x000fe8000bf05300 */
[----:B------:R-:W-:Y:S01]  /*5c00*/  @UP1 USEL UR4, URZ, 0xffffffff, UP0 ;  /* 0xffffffffff041887 */ /* 0x000fe20008000000 */
[----:B------:R-:W-:Y:S11]  /*5c10*/  @!P3 BRA `(.L_x_101) ;  /* 0x000000000030b947 */ /* 0x000ff60003800000 */
[----:B------:R-:W-:Y:S01]  /*5c20*/  ISETP.NE.U32.AND P2, PT, R74, RZ, PT ;  /* 0x000000ff4a00720c */ /* 0x000fe20003f45070 */
[----:B------:R-:W1:Y:S01]  /*5c30*/  LDCU.64 UR6, c[0x0][0x358] ;  /* 0x00006b00ff0677ac */ /* 0x000e620008000a00 */
[----:B------:R-:W-:Y:S02]  /*5c40*/  IMAD.MOV.U32 R80, RZ, RZ, 0x1 ;  /* 0x00000001ff507424 */ /* 0x000fe400078e00ff */
[----:B------:R-:W-:Y:S11]  /*5c50*/  ISETP.NE.AND.EX P2, PT, R75, RZ, PT, P2 ;  /* 0x000000ff4b00720c */ /* 0x000ff60003f45320 */
[----:B------:R-:W-:Y:S02]  /*5c60*/  @!UPT UIADD3 URZ, UPT, UPT, URZ, URZ, URZ ;  /* 0x000000fffffff290 */ /* 0x000fe4000fffe0ff */
[----:B------:R-:W3:Y:S01]  /*5c70*/  @P2 LDC.64 R2, c[0x0][0x888] ;  /* 0x00022200ff022b82 */ /* 0x000ee20000000a00 */
[----:B--2---:R-:W-:Y:S04]  /*5c80*/  @P2 IMAD R0, R76, UR36, RZ ;  /* 0x000000244c002c24 */ /* 0x004fe8000f8e02ff */
[----:B---3--:R-:W-:Y:S04]  /*5c90*/  @P2 IMAD.WIDE R2, R0, 0x4, R2 ;  /* 0x0000000400022825 */ /* 0x008fe800078e0202 */
[----:B------:R-:W-:Y:S01]  /*5ca0*/  HFMA2 R0, -RZ, RZ, 0, 5.9604644775390625e-08 ;  /* 0x00000001ff007431 */ /* 0x000fe200000001ff */
[----:B-1---5:R1:W5:Y:S04]  /*5cb0*/  @P2 LDG.E R39, desc[UR6][R2.64] ;  /* 0x0000000602272981 */ /* 0x022368000c1e1900 */
[----:B------:R-:W-:Y:S01]  /*5cc0*/  @!P2 PRMT R80, R0, 0x7610, R80 ;  /* 0x000076100050a816 */ /* 0x000fe20000000050 */
[----:B-1----:R-:W3:Y:S06]  /*5cd0*/  @!P2 LDC R39, c[0x0][0x880] ;  /* 0x00022000ff27ab82 */ /* 0x002eec0000000800 */
.L_x_101:
[----:B------:R-:W-:Y:S05]  /*5ce0*/  @!P4 BRA `(.L_x_102) ;  /* 0x000000000024c947 */ /* 0x000fea0003800000 */
[----:B------:R-:W-:Y:S01]  /*5cf0*/  ISETP.NE.U32.AND P2, PT, R70, RZ, PT ;  /* 0x000000ff4600720c */ /* 0x000fe20003f45070 */
[----:B------:R-:W1:Y:S03]  /*5d00*/  LDCU.64 UR6, c[0x0][0x358] ;  /* 0x00006b00ff0677ac */ /* 0x000e660008000a00 */
[----:B------:R-:W-:Y:S11]  /*5d10*/  ISETP.NE.AND.EX P2, PT, R71, RZ, PT, P2 ;  /* 0x000000ff4700720c */ /* 0x000ff60003f45320 */
[----:B------:R-:W-:Y:S02]  /*5d20*/  @!UPT UIADD3 URZ, UPT, UPT, URZ, URZ, URZ ;  /* 0x000000fffffff290 */ /* 0x000fe4000fffe0ff */
[----:B------:R-:W4:Y:S01]  /*5d30*/  @P2 LDC.64 R2, c[0x0][0x8a8] ;  /* 0x00022a00ff022b82 */ /* 0x000f220000000a00 */
[----:B--2---:R-:W-:Y:S04]  /*5d40*/  @P2 IMAD R0, R72, UR36, RZ ;  /* 0x0000002448002c24 */ /* 0x004fe8000f8e02ff */
[----:B----4-:R-:W-:Y:S05]  /*5d50*/  @P2 IMAD.WIDE R2, R0, 0x4, R2 ;  /* 0x0000000400022825 */ /* 0x010fea00078e0202 */
[----:B-1---5:R1:W5:Y:S02]  /*5d60*/  @P2 LDG.E R38, desc[UR6][R2.64] ;  /* 0x0000000602262981 */ /* 0x022364000c1e1900 */
[----:B-1----:R-:W4:Y:S02]  /*5d70*/  @!P2 LDC R38, c[0x0][0x8a0] ;  /* 0x00022800ff26ab82 */ /* 0x002f240000000800 */
.L_x_102:
[----:B---3-5:R-:W-:Y:S01]  /*5d80*/  @P0 FSETP.NEU.AND P4, PT, R39, RZ, PT ;  /* 0x000000ff2700020b */ /* 0x028fe20003f8d000 */
[----:B--2---:R-:W-:Y:S01]  /*5d90*/  IMAD.U32 R0, RZ, RZ, UR4 ;  /* 0x00000004ff007e24 */ /* 0x004fe2000f8e00ff */
[----:B------:R-:W-:Y:S01]  /*5da0*/  @P0 LOP3.LUT P2, RZ, R80, 0xff, RZ, 0xc0, !PT ;  /* 0x000000ff50ff0812 */ /* 0x000fe2000784c0ff */
[----:B------:R-:W-:Y:S01]  /*5db0*/  BSSY B1, `(.L_x_103) ;  /* 0x0000035000017945 */ /* 0x000fe20003800000 */
[----:B------:R-:W-:Y:S02]  /*5dc0*/  @P0 SEL R2, RZ, 0xffffffff, P4 ;  /* 0xffffffffff020807 */ /* 0x000fe40002000000 */
[----:B------:R-:W-:Y:S02]  /*5dd0*/  CS2R R18, SRZ ;  /* 0x0000000000127805 */ /* 0x000fe4000001ff00 */
[----:B------:R-:W-:Y:S02]  /*5de0*/  LEA R82, R36, UR44, 0x3 ;  /* 0x0000002c24527c11 */ /* 0x000fe4000f8e18ff */
[----:B------:R-:W-:Y:S02]  /*5df0*/  CS2R R16, SRZ ;  /* 0x0000000000107805 */ /* 0x000fe4000001ff00 */
[----:B------:R-:W-:Y:S02]  /*5e00*/  @P1 SEL R2, R0, R2, !P2 ;  /* 0x0000000200021207 */ /* 0x000fe40005000000 */
[----:B------:R-:W-:Y:S02]  /*5e10*/  CS2R R26, SRZ ;  /* 0x00000000001a7805 */ /* 0x000fe4000001ff00 */
[----:B------:R-:W-:Y:S02]  /*5e20*/  SHF.L.U32 R4, R86, 0x1f, RZ ;  /* 0x0000001f56047819 */ /* 0x000fe400000006ff */
[----:B------:R-:W-:Y:S02]  /*5e30*/  CS2R R24, SRZ ;  /* 0x0000000000187805 */ /* 0x000fe4000001ff00 */
[----:B------:R-:W-:Y:S02]  /*5e40*/  @P0 LOP3.LUT R2, R2, 0x1, RZ, 0xc0, !PT ;  /* 0x0000000102020812 */ /* 0x000fe400078ec0ff */
[----:B------:R-:W-:Y:S02]  /*5e50*/  PLOP3.LUT P5, PT, PT, PT, PT, 0x8, 0x80 ;  /* 0x000000000080781c */ /* 0x000fe40003fae170 */
[----:B------:R-:W-:Y:S01]  /*5e60*/  ISETP.NE.U32.OR P1, PT, R2, 0x1, !P0 ;  /* 0x000000010200780c */ /* 0x000fe20004725470 */
[----:B------:R-:W-:Y:S11]  /*5e70*/  IMAD R2, R36, 0x20, R37 ;  /* 0x0000002024027824 */ /* 0x000ff600078e0225 */
[----:B------:R-:W-:Y:S01]  /*5e80*/  @!UPT UIADD3 URZ, UPT, UPT, URZ, URZ, URZ ;  /* 0x000000fffffff290 */ /* 0x000fe2000fffe0ff */
[----:B------:R-:W-:Y:S04]  /*5e90*/  @P1 SHF.L.U32 R0, R84, 0x1f, RZ ;  /* 0x0000001f54001819 */ /* 0x000fe800000006ff */
[----:B------:R-:W1:Y:S01]  /*5ea0*/  @P1 SYNCS.PHASECHK.TRANS64.TRYWAIT P0, [UR44+0x50], R0 ;  /* 0x00005000ff0015a7 */ /* 0x000e62000800112c */
[----:B------:R2:W3:Y:S01]  /*5eb0*/  SYNCS.PHASECHK.TRANS64.TRYWAIT P4, [R82+URZ+0x90], R4 ;  /* 0x00009004520075a7 */ /* 0x0004e200080811ff */
[----:B-1----:R-:W-:Y:S01]  /*5ec0*/  @P1 PLOP3.LUT P5, PT, P0, PT, PT, 0x8, 0x80 ;  /* 0x000000000080181c */ /* 0x002fe200007ae170 */
[----:B------:R-:W-:Y:S01]  /*5ed0*/  @!UPT UIADD3 URZ, UPT, UPT, URZ, URZ, URZ ;  /* 0x000000fffffff290 */ /* 0x000fe2000fffe0ff */
[----:B--23--:R-:W-:Y:S11]  /*5ee0*/  @!P1 BRA `(.L_x_104) ;  /* 0x0000000000849947 */ /* 0x00cff60003800000 */
[----:B------:R-:W-:Y:S01]  /*5ef0*/  ISETP.NE.U32.AND P0, PT, RZ, UR56, PT ;  /* 0x00000038ff007c0c */ /* 0x000fe2000bf05070 */
[----:B------:R-:W-:Y:S01]  /*5f00*/  BSSY B0, `(.L_x_105) ;  /* 0x0000012000007945 */ /* 0x000fe20003800000 */
[----:B------:R-:W-:Y:S02]  /*5f10*/  FSETP.NEU.AND P2, PT, R39, RZ, PT ;  /* 0x000000ff2700720b */ /* 0x000fe40003f4d000 */
[----:B------:R-:W-:Y:S02]  /*5f20*/  CS2R R26, SRZ ;  /* 0x00000000001a7805 */ /* 0x000fe4000001ff00 */
[----:B------:R-:W-:Y:S02]  /*5f30*/  ISETP.NE.AND.EX P0, PT, RZ, UR57, PT, P0 ;  /* 0x00000039ff007c0c */ /* 0x000fe4000bf05300 */
[----:B------:R-:W-:Y:S02]  /*5f40*/  CS2R R24, SRZ ;  /* 0x0000000000187805 */ /* 0x000fe4000001ff00 */
[----:B------:R-:W-:Y:S02]  /*5f50*/  LOP3.LUT P1, RZ, R80, 0xff, RZ, 0xc0, !PT ;  /* 0x000000ff50ff7812 */ /* 0x000fe4000782c0ff */
[----:B------:R-:W-:Y:S02]  /*5f60*/  CS2R R18, SRZ ;  /* 0x0000000000127805 */ /* 0x000fe4000001ff00 */
[----:B------:R-:W-:Y:S02]  /*5f70*/  SEL R0, RZ, 0xffffffff, P2 ;  /* 0xffffffffff007807 */ /* 0x000fe40001000000 */
[----:B------:R-:W-:Y:S02]  /*5f80*/  CS2R R16, SRZ ;  /* 0x0000000000107805 */ /* 0x000fe4000001ff00 */
[----:B------:R-:W-:Y:S04]  /*5f90*/  SEL R3, RZ, 0xffffffff, P0 ;  /* 0xffffffffff037807 */ /* 0x000fe80000000000 */
[----:B------:R-:W-:Y:S04]  /*5fa0*/  @P3 SEL R0, R3, R0, !P1 ;  /* 0x0000000003003207 */ /* 0x000fe80004800000 */
[----:B------:R-:W-:Y:S04]  /*5fb0*/  LOP3.LUT R0, R0, 0x1, RZ, 0xc0, !PT ;  /* 0x0000000100007812 */ /* 0x000fe800078ec0ff */
[----:B------:R-:W-:Y:S01]  /*5fc0*/  ISETP.NE.U32.AND P0, PT, R0, 0x1, PT ;  /* 0x000000010000780c */ /* 0x000fe20003f05070 */
[----:B------:R-:W-:Y:S01]  /*5fd0*/  @!UPT UIADD3 URZ, UPT, UPT, URZ, URZ, URZ ;  /* 0x000000fffffff290 */ /* 0x000fe2000fffe0ff */
[----:B------:R-:W-:Y:S11]  /*5fe0*/  @!P5 BRA `(.L_x_106) ;  /* 0x00000000000cd947 */ /* 0x000ff60003800000 */
[----:B------:R-:W-:Y:S04]  /*5ff0*/  SHF.L.U32 R3, R84, 0x1f, RZ ;  /* 0x0000001f54037819 */ /* 0x000fe800000006ff */
[----:B------:R-:W1:Y:S02]  /*6000*/  SYNCS.PHASECHK.TRANS64.TRYWAIT P1, [UR44+0x50], R3 ;  /* 0x00005003ff0075a7 */ /* 0x000e64000802112c */
[----:B-1----:R-:W-:Y:S05]  /*6010*/  @!P1 BRA `(.L_x_107) ;  /* 0x0000001400b89947 */ /* 0x002fea0003800000 */
.L_x_106:
[----:B------:R-:W-:Y:S05]  /*6020*/  BSYNC B0 ;  /* 0x0000000000007941 */ /* 0x000fea0003800000 */
.L_x_105:
[----:B------:R-:W2:Y:S01]  /*6030*/  S2UR UR5, SR_CgaCtaId ;  /* 0x00000000000579c3 */ /* 0x000ea20000008800 */
[----:B------:R3:W1:Y:S01]  /*6040*/  @P0 LDS.128 R24, [R79+UR44+0x200] ;  /* 0x0002002c4f180984 */ /* 0x0006620008000c00 */
[----:B------:R-:W-:Y:S01]  /*6050*/  UIADD3 UR4, UPT, UPT, UR44, 0x58, URZ ;  /* 0x000000582c047890 */ /* 0x000fe2000fffe0ff */
[----:B------:R-:W-:Y:S02]  /*6060*/  LOP3.LUT R84, R84, 0x1, RZ, 0x3c, !PT ;  /* 0x0000000154547812 */ /* 0x000fe400078e3cff */
[----:B------:R3:W1:Y:S01]  /*6070*/  @P0 LDS.128 R16, [R78+0x10] ;  /* 0x000010004e100984 */ /* 0x0006620000000c00 */
[----:B------:R-:W-:Y:S01]  /*6080*/  @!PT LDS RZ, [RZ] ;  /* 0x00000000fffff984 */ /* 0x000fe20000000800 */
[----:B------:R-:W-:Y:S01]  /*6090*/  @!PT LDS RZ, [RZ] ;  /* 0x00000000fffff984 */ /* 0x000fe20000000800 */
[----:B------:R-:W-:Y:S01]  /*60a0*/  @!PT LDS RZ, [RZ] ;  /* 0x00000000fffff984 */ /* 0x000fe20000000800 */
[----:B------:R-:W-:Y:S01]  /*60b0*/  @!PT LDS RZ, [RZ] ;  /* 0x00000000fffff984 */ /* 0x000fe20000000800 */
[----:B------:R5:W-:Y:S06]  /*60c0*/  MEMBAR.ALL.CTA ;  /* 0x0000000000007992 */ /* 0x000bec0000008000 */
[----:B-----5:R-:W5:Y:S01]  /*60d0*/  FENCE.VIEW.ASYNC.S ;  /* 0x00000000000073c6 */ /* 0x020f620000000000 */
[----:B--2---:R-:W-:Y:S09]  /*60e0*/  UPRMT UR4, UR5, 0x654, UR4 ;  /* 0x0000065405047896 */ /* 0x004ff20008000004 */
[----:B---3-5:R-:W-:Y:S03]  /*60f0*/  SYNCS.ARRIVE.TRANS64.RED.A1T0 RZ, [UR4], RZ ;  /* 0x000000ffffff79a7 */ /* 0x028fe60008100404 */
.L_x_104:
[----:B------:R-:W-:Y:S05]  /*6100*/  BSYNC B1 ;  /* 0x0000000000017941 */ /* 0x000fea0003800000 */
.L_x_103:
[----:B-1----:R-:W-:Y:S04]  /*6110*/  SHF.R.U32.HI R0, RZ, 0x15, R2 ;  /* 0x00000015ff007819 */ /* 0x002fe80000011602 */
[----:B------:R-:W-:Y:S01]  /*6120*/  LOP3.LUT P0, RZ, R0, 0x3, R81, 0x48, !PT ;  /* 0x0000000300ff7812 */ /* 0x000fe20007804851 */
[----:B------:R-:W-:Y:S01]  /*6130*/  @!UPT UIADD3 URZ, UPT, UPT, URZ, URZ, URZ ;  /* 0x000000fffffff290 */ /* 0x000fe2000fffe0ff */
[----:B------:R-:W-:Y:S11]  /*6140*/  @P4 BRA `(.L_x_108) ;  /* 0x0000000000084947 */ /* 0x000ff60003800000 */
[----:B------:R-:W1:Y:S02]  /*6150*/  SYNCS.PHASECHK.TRANS64.TRYWAIT P1, [R82+URZ+0x90], R4 ;  /* 0x00009004520075a7 */ /* 0x000e6400080211ff */
[----:B-1----:R-:W-:Y:S05]  /*6160*/  @!P1 BRA `(.L_x_109) ;  /* 0x00000014007c9947 */ /* 0x002fea0003800000 */
.L_x_108:
[----:B------:R-:W-:Y:S05]  /*6170*/  @!P0 BRA `(.L_x_110) ;  /* 0x0000000000408947 */ /* 0x000fea0003800000 */
[----:B------:R-:W2:Y:S01]  /*6180*/  LDCU.64 UR8, c[0x4][0x70] ;  /* 0x01000e00ff0877ac */ /* 0x000ea20008000a00 */
[----:B------:R-:W-:Y:S01]  /*6190*/  MOV R15, 0x0 ;  /* 0x00000000000f7802 */ /* 0x000fe20000000f00 */
[----:B------:R-:W-:Y:S02]  /*61a0*/  HFMA2 R12, -RZ, RZ, 0, 5.9604644775390625e-08 ;  /* 0x00000001ff0c7431 */ /* 0x000fe400000001ff */
[----:B------:R-:W-:Y:S02]  /*61b0*/  IMAD.MOV.U32 R8, RZ, RZ, 0x192 ;  /* 0x00000192ff087424 */ /* 0x000fe400078e00ff */
[----:B------:R-:W-:Y:S01]  /*61c0*/  IMAD.MOV.U32 R13, RZ, RZ, RZ ;  /* 0x000000ffff0d7224 */ /* 0x000fe200078e00ff */
[----:B------:R-:W3:Y:S01]  /*61d0*/  LDCU.64 UR6, c[0x4][0x78] ;  /* 0x01000f00ff0677ac */ /* 0x000ee20008000a00 */
[----:B------:R-:W4:Y:S01]  /*61e0*/  LDC.64 R14, c[0x4][R15] ;  /* 0x010000000f0e7b82 */ /* 0x000f220000000a00 */
[----:B------:R-:W5:Y:S01]  /*61f0*/  LDCU.64 UR4, c[0x4][0x10] ;  /* 0x01000200ff0477ac */ /* 0x000f620008000a00 */
[----:B--2---:R-:W-:Y:S01]  /*6200*/  MOV R5, UR9 ;  /* 0x0000000900057c02 */ /* 0x004fe20008000f00 */
[----:B-1----:R-:W-:Y:S01]  /*6210*/  IMAD.U32 R4, RZ, RZ, UR8 ;  /* 0x00000008ff047e24 */ /* 0x002fe2000f8e00ff */
[----:B---3--:R-:W-:Y:S01]  /*6220*/  MOV R7, UR7 ;  /* 0x0000000700077c02 */ /* 0x008fe20008000f00 */
[----:B------:R-:W-:Y:S01]  /*6230*/  IMAD.U32 R6, RZ, RZ, UR6 ;  /* 0x00000006ff067e24 */ /* 0x000fe2000f8e00ff */
[----:B-----5:R-:W-:Y:S01]  /*6240*/  MOV R11, UR5 ;  /* 0x00000005000b7c02 */ /* 0x020fe20008000f00 */
[----:B------:R-:W-:Y:S02]  /*6250*/  IMAD.U32 R10, RZ, RZ, UR4 ;  /* 0x00000004ff0a7e24 */ /* 0x000fe4000f8e00ff */
[----:B------:R-:W-:Y:S07]  /*6260*/  LEPC R20, `(.L_x_110) ;  /* 0x000000001014794e */ /* 0x000fee0000000000 */
[----:B----4-:R-:W-:Y:S05]  /*6270*/  CALL.ABS.NOINC R14 ;  /* 0x000000000e007343 */ /* 0x010fea0003c00000 */
.L_x_110:
[----:B------:R-:W-:Y:S01]  /*6280*/  LOP3.LUT P0, RZ, R69, 0x60, RZ, 0xc0, !PT ;  /* 0x0000006045ff7812 */ /* 0x000fe2000780c0ff */
[----:B------:R-:W-:Y:S05]  /*6290*/  WARPSYNC.ALL ;  /* 0x0000000000007948 */ /* 0x000fea0003800000 */
[----:B------:R-:W-:Y:S01]  /*62a0*/  R2UR UR4, R2 ;  /* 0x00000000020472ca */ /* 0x000fe200000e0000 */
[----:B------:R-:W-:Y:S01]  /*62b0*/  BSSY.RECONVERGENT B0, `(.L_x_111) ;  /* 0x000009d000007945 */ /* 0x000fe20003800200 */
[-C--:B------:R-:W-:Y:S02]  /*62c0*/  F2FP.F16.E4M3.UNPACK_B R2, R24.reuse ;  /* 0x00000018ff02723e */ /* 0x080fe400020006ff */
[-C--:B-1----:R-:W-:Y:S02]  /*62d0*/  F2FP.F16.E4M3.UNPACK_B R4, R25.reuse ;  /* 0x00000019ff04723e */ /* 0x082fe400020006ff */
[----:B------:R-:W-:Y:S01]  /*62e0*/  F2FP.F16.E4M3.UNPACK_B R24, R24.H1 ;  /* 0x00000018ff18723e */ /* 0x000fe200030006ff */
[----:B------:R-:W-:Y:S01]  /*62f0*/  HADD2.F32 R0, -RZ, R2.H0_H0 ;  /* 0x20000002ff007230 */ /* 0x000fe20000004100 */
[----:B------:R-:W-:Y:S01]  /*6300*/  F2FP.F16.E4M3.UNPACK_B R25, R25.H1 ;  /* 0x00000019ff19723e */ /* 0x000fe200030006ff */
[----:B------:R-:W-:Y:S01]  /*6310*/  HADD2.F32 R41, -RZ, R4.H0_H0 ;  /* 0x20000004ff297230 */ /* 0x000fe20000004100 */
[-C--:B------:R-:W-:Y:S01]  /*6320*/  F2FP.F16.E4M3.UNPACK_B R46, R26.reuse ;  /* 0x0000001aff2e723e */ /* 0x080fe200020006ff */
[--C-:B------:R-:W-:Y:S01]  /*6330*/  HADD2.F32 R3, -RZ, R24.reuse.H0_H0 ;  /* 0x20000018ff037230 */ /* 0x100fe20000004100 */
[----:B------:R-:W-:Y:S01]  /*6340*/  F2FP.F16.E4M3.UNPACK_B R48, R26.H1 ;  /* 0x0000001aff30723e */ /* 0x000fe200030006ff */
[----:B------:R-:W-:Y:S01]  /*6350*/  HADD2.F32 R40, -RZ, R24.H1_H1 ;  /* 0x30000018ff287230 */ /* 0x000fe20000004100 */
[-C--:B------:R-:W-:Y:S01]  /*6360*/  F2FP.F16.E4M3.UNPACK_B R50, R27.reuse ;  /* 0x0000001bff32723e */ /* 0x080fe200020006ff */
[----:B------:R-:W-:Y:S01]  /*6370*/  HADD2.F32 R42, -RZ, R4.H1_H1 ;  /* 0x30000004ff2a7230 */ /* 0x000fe20000004100 */
[----:B------:R-:W-:Y:S01]  /*6380*/  F2FP.F16.E4M3.UNPACK_B R52, R27.H1 ;  /* 0x0000001bff34723e */ /* 0x000fe200030006ff */
[--C-:B------:R-:W-:Y:S01]  /*6390*/  HADD2.F32 R43, -RZ, R25.reuse.H0_H0 ;  /* 0x20000019ff2b7230 */ /* 0x100fe20000004100 */
[-C--:B------:R-:W-:Y:S01]  /*63a0*/  F2FP.F16.E4M3.UNPACK_B R54, R16.reuse ;  /* 0x00000010ff36723e */ /* 0x080fe200020006ff */
[----:B------:R-:W-:Y:S01]  /*63b0*/  HADD2.F32 R44, -RZ, R25.H1_H1 ;  /* 0x30000019ff2c7230 */ /* 0x000fe20000004100 */
[----:B------:R-:W-:Y:S01]  /*63c0*/  F2FP.F16.E4M3.UNPACK_B R56, R16.H1 ;  /* 0x00000010ff38723e */ /* 0x000fe200030006ff */
[----:B------:R-:W-:Y:S01]  /*63d0*/  HADD2.F32 R2, -RZ, R2.H1_H1 ;  /* 0x30000002ff027230 */ /* 0x000fe20000004100 */
[-C--:B------:R-:W-:Y:S01]  /*63e0*/  F2FP.F16.E4M3.UNPACK_B R58, R17.reuse ;  /* 0x00000011ff3a723e */ /* 0x080fe200020006ff */
[--C-:B------:R-:W-:Y:S01]  /*63f0*/  HADD2.F32 R45, -RZ, R46.reuse.H0_H0 ;  /* 0x2000002eff2d7230 */ /* 0x100fe20000004100 */
        /* <DEDUP_REMOVED lines=10> */
[----:B------:R-:W1:Y:S01]  /*64a0*/  LDTM.x32 R4, tmem[UR4] ;  /* 0x00000004000479ee */ /* 0x000e6200082c0000 */
[----:B------:R-:W-:Y:S01]  /*64b0*/  NOP ;  /* 0x0000000000007918 */ /* 0x000fe20000000000 */
[----:B------:R-:W-:Y:S01]  /*64c0*/  IADD3 R82, PT, PT, R82, 0xb0, RZ ;  /* 0x000000b052527810 */ /* 0x000fe20007ffe0ff */
[--C-:B------:R-:W-:Y:S01]  /*64d0*/  HADD2.F32 R53, -RZ, R54.reuse.H0_H0 ;  /* 0x20000036ff357230 */ /* 0x100fe20000004100 */
[----:B------:R-:W-:Y:S01]  /*64e0*/  IADD3 R36, PT, PT, R36, 0x1, RZ ;  /* 0x0000000124247810 */ /* 0x000fe20007ffe0ff */
[----:B------:R-:W-:Y:S01]  /*64f0*/  HADD2.F32 R54, -RZ, R54.H1_H1 ;  /* 0x30000036ff367230 */ /* 0x000fe20000004100 */
[----:B------:R-:W-:Y:S01]  /*6500*/  LOP3.LUT R82, R82, 0xfefffff8, RZ, 0xc0, !PT ;  /* 0xfefffff852527812 */ /* 0x000fe200078ec0ff */
[--C-:B------:R-:W-:Y:S02]  /*6510*/  HADD2.F32 R57, -RZ, R58.reuse.H0_H0 ;  /* 0x2000003aff397230 */ /* 0x100fe40000004100 */
[----:B------:R-:W-:Y:S01]  /*6520*/  HADD2.F32 R58, -RZ, R58.H1_H1 ;  /* 0x3000003aff3a7230 */ /* 0x000fe20000004100 */
[----:B-1----:R1:W-:Y:S01]  /*6530*/  SYNCS.ARRIVE.TRANS64.RED.A1T0 RZ, [R82+URZ], RZ ;  /* 0x000000ff52ff79a7 */ /* 0x0023e200081004ff */
[--C-:B------:R-:W-:Y:S02]  /*6540*/  HADD2.F32 R61, -RZ, R62.reuse.H0_H0 ;  /* 0x2000003eff3d7230 */ /* 0x100fe40000004100 */
[----:B------:R-:W-:Y:S02]  /*6550*/  HADD2.F32 R62, -RZ, R62.H1_H1 ;  /* 0x3000003eff3e7230 */ /* 0x000fe40000004100 */
[--C-:B------:R-:W-:Y:S02]  /*6560*/  HADD2.F32 R65, -RZ, R66.reuse.H0_H0 ;  /* 0x20000042ff417230 */ /* 0x100fe40000004100 */
[----:B------:R-:W-:Y:S02]  /*6570*/  HADD2.F32 R66, -RZ, R66.H1_H1 ;  /* 0x30000042ff427230 */ /* 0x000fe40000004100 */
[--C-:B------:R-:W-:Y:S02]  /*6580*/  HADD2.F32 R51, -RZ, R52.reuse.H0_H0 ;  /* 0x20000034ff337230 */ /* 0x100fe40000004100 */
[----:B------:R-:W-:Y:S02]  /*6590*/  HADD2.F32 R52, -RZ, R52.H1_H1 ;  /* 0x30000034ff347230 */ /* 0x000fe40000004100 */
[--C-:B------:R-:W-:Y:S02]  /*65a0*/  HADD2.F32 R55, -RZ, R56.reuse.H0_H0 ;  /* 0x20000038ff377230 */ /* 0x100fe40000004100 */
[C---:B----4-:R-:W-:Y:S01]  /*65b0*/  FMUL R4, R38.reuse, R4 ;  /* 0x0000000426047220 */ /* 0x050fe20000400000 */
[C---:B------:R-:W-:Y:S01]  /*65c0*/  FMUL R5, R38.reuse, R5 ;  /* 0x0000000526057220 */ /* 0x040fe20000400000 */
[C---:B------:R-:W-:Y:S01]  /*65d0*/  FMUL R8, R38.reuse, R8 ;  /* 0x0000000826087220 */ /* 0x040fe20000400000 */
[C---:B------:R-:W-:Y:S01]  /*65e0*/  FMUL R9, R38.reuse, R9 ;  /* 0x0000000926097220 */ /* 0x040fe20000400000 */
[C---:B------:R-:W-:Y:S01]  /*65f0*/  FFMA R4, R39.reuse, R0, R4 ;  /* 0x0000000027047223 */ /* 0x040fe20000000004 */
[C---:B------:R-:W-:Y:S01]  /*6600*/  FFMA R5, R39.reuse, R2, R5 ;  /* 0x0000000227057223 */ /* 0x040fe20000000005 */
[C---:B------:R-:W-:Y:S01]  /*6610*/  FMUL R12, R38.reuse, R12 ;  /* 0x0000000c260c7220 */ /* 0x040fe20000400000 */
        /* <DEDUP_REMOVED lines=15> */
[C---:B------:R-:W-:Y:S01]  /*6710*/  FFMA R6, R39.reuse, R3, R6 ;  /* 0x0000000327067223 */ /* 0x040fe20000000006 */
[C---:B------:R-:W-:Y:S01]  /*6720*/  FFMA R7, R39.reuse, R40, R7 ;  /* 0x0000002827077223 */ /* 0x040fe20000000007 */
[C---:B------:R-:W-:Y:S01]  /*6730*/  FFMA R8, R39.reuse, R41, R8 ;  /* 0x0000002927087223 */ /* 0x040fe20000000008 */
[C---:B------:R-:W-:Y:S01]  /*6740*/  FFMA R9, R39.reuse, R42, R9 ;  /* 0x0000002a27097223 */ /* 0x040fe20000000009 */
[C---:B------:R-:W-:Y:S01]  /*6750*/  FFMA R10, R39.reuse, R43, R10 ;  /* 0x0000002b270a7223 */ /* 0x040fe2000000000a */
[C---:B------:R-:W-:Y:S01]  /*6760*/  FFMA R11, R39.reuse, R44, R11 ;  /* 0x0000002c270b7223 */ /* 0x040fe2000000000b */
[C---:B------:R-:W-:Y:S01]  /*6770*/  FFMA R12, R39.reuse, R45, R12 ;  /* 0x0000002d270c7223 */ /* 0x040fe2000000000c */
[----:B------:R-:W-:Y:S01]  /*6780*/  FFMA R13, R39, R46, R13 ;  /* 0x0000002e270d7223 */ /* 0x000fe2000000000d */
[----:B------:R-:W-:Y:S01]  /*6790*/  F2FP.SATFINITE.E4M3.F32.PACK_AB_MERGE_C R6, R7, R6, RZ ;  /* 0x000000060706723e */ /* 0x000fe200048070ff */
[C---:B------:R-:W-:Y:S01]  /*67a0*/  FMUL R14, R38.reuse, R14 ;  /* 0x0000000e260e7220 */ /* 0x040fe20000400000 */
[----:B------:R-:W-:Y:S01]  /*67b0*/  F2FP.SATFINITE.E4M3.F32.PACK_AB_MERGE_C R10, R11, R10, RZ ;  /* 0x0000000a0b0a723e */ /* 0x000fe200048070ff */
[C---:B------:R-:W-:Y:S01]  /*67c0*/  FMUL R15, R38.reuse, R15 ;  /* 0x0000000f260f7220 */ /* 0x040fe20000400000 */
[----:B------:R-:W-:Y:S01]  /*67d0*/  F2FP.SATFINITE.E4M3.F32.PACK_AB_MERGE_C R4, R5, R4, R6 ;  /* 0x000000040504723e */ /* 0x000fe20004807006 */
[----:B------:R-:W-:Y:S01]  /*67e0*/  FFMA R14, R39, R47, R14 ;  /* 0x0000002f270e7223 */ /* 0x000fe2000000000e */
[----:B------:R-:W-:Y:S01]  /*67f0*/  F2FP.SATFINITE.E4M3.F32.PACK_AB_MERGE_C R5, R9, R8, R10 ;  /* 0x000000080905723e */ /* 0x000fe2000480700a */
[C---:B------:R-:W-:Y:S01]  /*6800*/  FFMA R15, R39.reuse, R48, R15 ;  /* 0x00000030270f7223 */ /* 0x040fe2000000000f */
[C---:B------:R-:W-:Y:S01]  /*6810*/  FFMA R16, R39.reuse, R49, R16 ;  /* 0x0000003127107223 */ /* 0x040fe20000000010 */
[C---:B------:R-:W-:Y:S01]  /*6820*/  FFMA R17, R39.reuse, R50, R17 ;  /* 0x0000003227117223 */ /* 0x040fe20000000011 */
[C---:B------:R-:W-:Y:S01]  /*6830*/  FMUL R18, R38.reuse, R18 ;  /* 0x0000001226127220 */ /* 0x040fe20000400000 */
[C---:B------:R-:W-:Y:S01]  /*6840*/  FMUL R19, R38.reuse, R19 ;  /* 0x0000001326137220 */ /* 0x040fe20000400000 */
[----:B------:R-:W-:Y:S02]  /*6850*/  HADD2.F32 R56, -RZ, R56.H1_H1 ;  /* 0x30000038ff387230 */ /* 0x000fe40000004100 */
[C---:B------:R-:W-:Y:S01]  /*6860*/  FMUL R22, R38.reuse, R22 ;  /* 0x0000001626167220 */ /* 0x040fe20000400000 */
[C---:B------:R-:W-:Y:S01]  /*6870*/  FFMA R18, R39.reuse, R51, R18 ;  /* 0x0000003327127223 */ /* 0x040fe20000000012 */
[C---:B------:R-:W-:Y:S01]  /*6880*/  FFMA R19, R39.reuse, R52, R19 ;  /* 0x0000003427137223 */ /* 0x040fe20000000013 */
[C---:B------:R-:W-:Y:S01]  /*6890*/  FMUL R23, R38.reuse, R23 ;  /* 0x0000001726177220 */ /* 0x040fe20000400000 */
[C---:B------:R-:W-:Y:S01]  /*68a0*/  FFMA R20, R39.reuse, R53, R20 ;  /* 0x0000003527147223 */ /* 0x040fe20000000014 */
[C---:B------:R-:W-:Y:S01]  /*68b0*/  FFMA R21, R39.reuse, R54, R21 ;  /* 0x0000003627157223 */ /* 0x040fe20000000015 */
[--C-:B------:R-:W-:Y:S02]  /*68c0*/  HADD2.F32 R59, -RZ, R60.reuse.H0_H0 ;  /* 0x2000003cff3b7230 */ /* 0x100fe40000004100 */
[C---:B------:R-:W-:Y:S01]  /*68d0*/  FFMA R22, R39.reuse, R55, R22 ;  /* 0x0000003727167223 */ /* 0x040fe20000000016 */
[----:B------:R-:W-:Y:S02]  /*68e0*/  HADD2.F32 R60, -RZ, R60.H1_H1 ;  /* 0x3000003cff3c7230 */ /* 0x000fe40000004100 */
[C---:B------:R-:W-:Y:S01]  /*68f0*/  FMUL R3, R38.reuse, R26 ;  /* 0x0000001a26037220 */ /* 0x040fe20000400000 */
        /* <DEDUP_REMOVED lines=16> */
[----:B------:R-:W-:Y:S01]  /*6a00*/  FFMA R31, R39, R64, R31 ;  /* 0x00000040271f7223 */ /* 0x000fe2000000001f */
[----:B------:R-:W-:Y:S01]  /*6a10*/  FMUL R35, R38, R35 ;  /* 0x0000002326237220 */ /* 0x000fe20000400000 */
[----:B------:R-:W-:Y:S01]  /*6a20*/  F2FP.SATFINITE.E4M3.F32.PACK_AB_MERGE_C R14, R15, R14, RZ ;  /* 0x0000000e0f0e723e */ /* 0x000fe200048070ff */
[----:B------:R-:W-:Y:S01]  /*6a30*/  FFMA R28, R39, R65, R28 ;  /* 0x00000041271c7223 */ /* 0x000fe2000000001c */
[----:B------:R-:W-:Y:S01]  /*6a40*/  F2FP.SATFINITE.E4M3.F32.PACK_AB_MERGE_C R7, R19, R18, RZ ;  /* 0x000000121307723e */ /* 0x000fe200048070ff */
[C---:B------:R-:W-:Y:S01]  /*6a50*/  FFMA R29, R39.reuse, R66, R29 ;  /* 0x00000042271d7223 */ /* 0x040fe2000000001d */
[----:B------:R-:W-:Y:S01]  /*6a60*/  FFMA R30, R39, R67, R30 ;  /* 0x00000043271e7223 */ /* 0x000fe2000000001e */
[----:B------:R-:W-:Y:S01]  /*6a70*/  F2FP.SATFINITE.E4M3.F32.PACK_AB_MERGE_C R22, R23, R22, RZ ;  /* 0x000000161716723e */ /* 0x000fe200048070ff */
[----:B------:R-:W-:Y:S01]  /*6a80*/  FFMA R35, R39, R68, R35 ;  /* 0x0000004427237223 */ /* 0x000fe20000000023 */
[----:B------:R-:W-:Y:S02]  /*6a90*/  F2FP.SATFINITE.E4M3.F32.PACK_AB_MERGE_C R6, R13, R12, R14 ;  /* 0x0000000c0d06723e */ /* 0x000fe4000480700e */
[----:B------:R-:W-:Y:S02]  /*6aa0*/  F2FP.SATFINITE.E4M3.F32.PACK_AB_MERGE_C R7, R17, R16, R7 ;  /* 0x000000101107723e */ /* 0x000fe40004807007 */
[----:B------:R-:W-:Y:S02]  /*6ab0*/  F2FP.SATFINITE.E4M3.F32.PACK_AB_MERGE_C R20, R21, R20, R22 ;  /* 0x000000141514723e */ /* 0x000fe40004807016 */
[----:B------:R-:W-:Y:S01]  /*6ac0*/  F2FP.SATFINITE.E4M3.F32.PACK_AB_MERGE_C R3, R27, R3, RZ ;  /* 0x000000031b03723e */ /* 0x000fe200048070ff */
[----:B------:R1:W-:Y:S01]  /*6ad0*/  STS.128 [R79+UR44+0x1200], R4 ;  /* 0x001200044f007988 */ /* 0x0003e20008000c2c */
[----:B------:R-:W-:Y:S02]  /*6ae0*/  F2FP.SATFINITE.E4M3.F32.PACK_AB_MERGE_C R22, R31, R26, RZ ;  /* 0x0000001a1f16723e */ /* 0x000fe400048070ff */
[----:B------:R-:W-:Y:S02]  /*6af0*/  F2FP.SATFINITE.E4M3.F32.PACK_AB_MERGE_C R23, R35, R30, RZ ;  /* 0x0000001e2317723e */ /* 0x000fe400048070ff */
[----:B------:R-:W-:Y:S02]  /*6b00*/  F2FP.SATFINITE.E4M3.F32.PACK_AB_MERGE_C R21, R2, R0, R3 ;  /* 0x000000000215723e */ /* 0x000fe40004807003 */
[----:B------:R-:W-:Y:S02]  /*6b10*/  F2FP.SATFINITE.E4M3.F32.PACK_AB_MERGE_C R22, R25, R24, R22 ;  /* 0x000000181916723e */ /* 0x000fe40004807016 */
[----:B------:R-:W-:Y:S05]  /*6b20*/  F2FP.SATFINITE.E4M3.F32.PACK_AB_MERGE_C R23, R29, R28, R23 ;  /* 0x0000001c1d17723e */ /* 0x000fea0004807017 */
[----:B------:R1:W-:Y:S01]  /*6b30*/  STS.128 [R78+0x1010], R20 ;  /* 0x001010144e007388 */ /* 0x0003e20000000c00 */
[----:B------:R-:W-:Y:S01]  /*6b40*/  @!PT LDS RZ, [RZ] ;  /* 0x00000000fffff984 */ /* 0x000fe20000000800 */
[----:B------:R-:W-:Y:S01]  /*6b50*/  @!PT LDS RZ, [RZ] ;  /* 0x00000000fffff984 */ /* 0x000fe20000000800 */
[----:B------:R-:W-:Y:S01]  /*6b60*/  @!PT LDS RZ, [RZ] ;  /* 0x00000000fffff984 */ /* 0x000fe20000000800 */
[----:B------:R-:W-:Y:S01]  /*6b70*/  @!PT LDS RZ, [RZ] ;  /* 0x00000000fffff984 */ /* 0x000fe20000000800 */
[----:B------:R2:W-:Y:S07]  /*6b80*/  MEMBAR.ALL.CTA ;  /* 0x0000000000007992 */ /* 0x0005ee0000008000 */
[----:B--2---:R-:W2:Y:S02]  /*6b90*/  FENCE.VIEW.ASYNC.S ;  /* 0x00000000000073c6 */ /* 0x004ea40000000000 */
[----:B--2---:R-:W-:Y:S06]  /*6ba0*/  BAR.SYNC.DEFER_BLOCKING 0x1, 0x80 ;  /* 0x0042000000007b1d */ /* 0x004fec0000010000 */
[----:B------:R-:W-:Y:S05]  /*6bb0*/  @P0 BRA `(.L_x_112) ;  /* 0x0000000000300947 */ /* 0x000fea0003800000 */
[----:B------:R-:W-:Y:S02]  /*6bc0*/  UIADD3 UR4, UPT, UPT, UR44, 0x1200, URZ ;  /* 0x000012002c047890 */ /* 0x000fe4000fffe0ff */
[----:B------:R-:W-:Y:S02]  /*6bd0*/  USHF.L.U32 UR9, UR45, 0x6, URZ ;  /* 0x000000062d097899 */ /* 0x000fe400080006ff */
[----:B------:R-:W-:Y:S02]  /*6be0*/  USHF.L.U32 UR10, UR46, 0x6, URZ ;  /* 0x000000062e0a7899 */ /* 0x000fe400080006ff */
[----:B------:R-:W-:Y:S01]  /*6bf0*/  MOV R87, UR4 ;  /* 0x0000000400577c02 */ /* 0x000fe20008000f00 */
[----:B------:R-:W-:Y:S01]  /*6c00*/  UIADD3 UR4, UP0, UPT, UR62, 0x680, URZ ;  /* 0x000006803e047890 */ /* 0x000fe2000ff1e0ff */
[----:B------:R-:W-:Y:S02]  /*6c10*/  UMOV UR11, UR36 ;  /* 0x00000024000b7c82 */ /* 0x000fe40008000000 */
[----:B------:R-:W-:Y:S01]  /*6c20*/  R2UR UR8, R87 ;  /* 0x00000000570872ca */ /* 0x000fe200000e0000 */
[----:B------:R-:W-:Y:S11]  /*6c30*/  UIADD3.X UR5, UPT, UPT, URZ, UR63, URZ, UP0, !UPT ;  /* 0x0000003fff057290 */ /* 0x000ff600087fe4ff */
[----:B------:R-:W-:Y:S01]  /*6c40*/  @!UPT UIADD3 URZ, UPT, UPT, URZ, URZ, URZ ;  /* 0x000000fffffff290 */ /* 0x000fe2000fffe0ff */
[----:B------:R2:W-:Y:S01]  /*6c50*/  UTMASTG.3D [UR8], [UR4] ;  /* 0x00000008040073b5 */ /* 0x0005e20008010000 */
[----:B------:R0:W-:Y:S01]  /*6c60*/  UTMACMDFLUSH ;  /* 0x00000000000079b7 */ /* 0x0001e20000000000 */
[----:B--2---:R-:W-:Y:S04]  /*6c70*/  DEPBAR.LE SB0, 0x0 ;  /* 0x000080000000791a */ /* 0x004fe80000000000 */
.L_x_112:
[----:B------:R-:W-:Y:S05]  /*6c80*/  BSYNC.RECONVERGENT B0 ;  /* 0x0000000000007941 */ /* 0x000fea0003800200 */
.L_x_111:
[----:B------:R-:W-:Y:S01]  /*6c90*/  BAR.SYNC.DEFER_BLOCKING 0x1, 0x80 ;  /* 0x0042000000007b1d */ /* 0x000fe20000010000 */
[----:B------:R-:W-:Y:S01]  /*6ca0*/  ISETP.NE.AND P0, PT, R83, 0x2, PT ;  /* 0x000000025300780c */ /* 0x000fe20003f05270 */
[----:B------:R-:W-:Y:S01]  /*6cb0*/  UISETP.NE.AND UP0, UPT, UR47, URZ, UPT ;  /* 0x000000ff2f00728c */ /* 0x000fe2000bf05270 */
[----:B------:R-:W-:Y:S01]  /*6cc0*/  ISETP.NE.AND P1, PT, R36, 0x4, PT ;  /* 0x000000042400780c */ /* 0x000fe20003f25270 */
[----:B------:R-:W-:Y:S01]  /*6cd0*/  UIADD3 UR45, UPT, UPT, UR37, UR55, URZ ;  /* 0x00000037252d7290 */ /* 0x000fe2000fffe0ff */
[----:B------:R-:W-:Y:S01]  /*6ce0*/  SEL R2, RZ, 0x1, P0 ;  /* 0x00000001ff027807 */ /* 0x000fe20000000000 */
[----:B------:R-:W-:Y:S01]  /*6cf0*/  UIADD3 UR46, UPT, UPT, UR38, UR58, URZ ;  /* 0x0000003a262e7290 */ /* 0x000fe2000fffe0ff */
[----:B------:R-:W-:Y:S02]  /*6d00*/  SEL R0, RZ, 0x1, P1 ;  /* 0x00000001ff007807 */ /* 0x000fe40000800000 */
[----:B------:R-:W-:Y:S02]  /*6d10*/  LOP3.LUT R85, R85, R2, RZ, 0x3c, !PT ;  /* 0x0000000255557212 */ /* 0x000fe400078e3cff */
[----:B------:R-:W-:Y:S02]  /*6d20*/  LOP3.LUT R86, R86, R0, RZ, 0x3c, !PT ;  /* 0x0000000056567212 */ /* 0x000fe400078e3cff */
[----:B------:R-:W-:Y:S02]  /*6d30*/  SEL R83, R83, RZ, P0 ;  /* 0x000000ff53537207 */ /* 0x000fe40000000000 */
[----:B------:R-:W-:Y:S01]  /*6d40*/  SEL R36, R36, RZ, P1 ;  /* 0x000000ff24247207 */ /* 0x000fe20000800000 */
[----:B------:R-:W-:Y:S01]  /*6d50*/  UMOV UR36, UR54 ;  /* 0x0000003600247c82 */ /* 0x000fe20008000000 */
[----:B------:R-:W-:Y:S05]  /*6d60*/  BRA.U UP0, `(.L_x_113) ;  /* 0xffffffe500487547 */ /* 0x000fea000b83ffff */
[----:B------:R-:W-:Y:S05]  /*6d70*/  EXIT ;  /* 0x000000000000794d */ /* 0x000fea0003800000 */
.L_x_24:
[----:B-1----:R1:W2:Y:S02]  /*6d80*/  SYNCS.PHASECHK.TRANS64.TRYWAIT P0, [R0+URZ+0xe0], R2 ;  /* 0x0000e002000075a7 */ /* 0x0022a400080011ff */
[----:B--2---:R-:W-:Y:S05]  /*6d90*/  @!P0 NANOSLEEP.SYNCS 0x989680 ;  /* 0x009896800000895d */ /* 0x004fea0003900000 */
[----:B------:R-:W2:Y:S02]  /*6da0*/  @!P0 SYNCS.PHASECHK.TRANS64 P0, [R0+URZ+0xe0], R2 ;  /* 0x0000e002000085a7 */ /* 0x000ea400080010ff */
[----:B--2---:R-:W-:Y:S05]  /*6db0*/  @!P0 BRA `(.L_x_24) ;  /* 0xfffffffc00f08947 */ /* 0x004fea000383ffff */
[----:B------:R-:W-:Y:S05]  /*6dc0*/  BRA `(.L_x_114) ;  /* 0xffffffac00247947 */ /* 0x000fea000383ffff */
.L_x_27:
[----:B-1----:R-:W-:-:S07]  /*6dd0*/  MOV R0, UR33 ;  /* 0x0000002100007c02 */ /* 0x002fce0008000f00 */
.L_x_115:
[----:B-1----:R1:W2:Y:S02]  /*6de0*/  SYNCS.PHASECHK.TRANS64.TRYWAIT P0, [R0+URZ+0x28], R3 ;  /* 0x00002803000075a7 */ /* 0x0022a400080011ff */
[----:B--2---:R-:W-:Y:S05]  /*6df0*/  @!P0 NANOSLEEP.SYNCS 0x989680 ;  /* 0x009896800000895d */ /* 0x004fea0003900000 */
[----:B------:R-:W2:Y:S02]  /*6e00*/  @!P0 SYNCS.PHASECHK.TRANS64 P0, [R0+URZ+0x28], R3 ;  /* 0x00002803000085a7 */ /* 0x000ea400080010ff */
[----:B--2---:R-:W-:Y:S05]  /*6e10*/  @!P0 BRA `(.L_x_115) ;  /* 0xfffffffc00f08947 */ /* 0x004fea000383ffff */
[----:B------:R-:W-:Y:S05]  /*6e20*/  BRA `(.L_x_26) ;  /* 0xffffffac00747947 */ /* 0x000fea000383ffff */
.L_x_34:
[----:B-1----:R-:W-:-:S07]  /*6e30*/  MOV R0, UR17 ;  /* 0x0000001100007c02 */ /* 0x002fce0008000f00 */
.L_x_116:
[----:B-1----:R1:W2:Y:S02]  /*6e40*/  SYNCS.PHASECHK.TRANS64.TRYWAIT P0, [R0+URZ+0x28], R3 ;  /* 0x00002803000075a7 */ /* 0x0022a400080011ff */
[----:B--2---:R-:W-:Y:S05]  /*6e50*/  @!P0 NANOSLEEP.SYNCS 0x989680 ;  /* 0x009896800000895d */ /* 0x004fea0003900000 */
[----:B------:R-:W2:Y:S02]  /*6e60*/  @!P0 SYNCS.PHASECHK.TRANS64 P0, [R0+URZ+0x28], R3 ;  /* 0x00002803000085a7 */ /* 0x000ea400080010ff */
[----:B--2---:R-:W-:Y:S05]  /*6e70*/  @!P0 BRA `(.L_x_116) ;  /* 0xfffffffc00f08947 */ /* 0x004fea000383ffff */
[----:B------:R-:W-:Y:S05]  /*6e80*/  BRA `(.L_x_33) ;  /* 0xffffffb000347947 */ /* 0x000fea000383ffff */
.L_x_39:
[----:B-1----:R1:W2:Y:S02]  /*6e90*/  SYNCS.PHASECHK.TRANS64.TRYWAIT P0, [R3+URZ+0x70], R0 ;  /* 0x00007000030075a7 */ /* 0x0022a400080011ff */
[----:B--2---:R-:W-:Y:S05]  /*6ea0*/  @!P0 NANOSLEEP.SYNCS 0x989680 ;  /* 0x009896800000895d */ /* 0x004fea0003900000 */
[----:B------:R-:W2:Y:S02]  /*6eb0*/  @!P0 SYNCS.PHASECHK.TRANS64 P0, [R3+URZ+0x70], R0 ;  /* 0x00007000030085a7 */ /* 0x000ea400080010ff */
[----:B--2---:R-:W-:Y:S05]  /*6ec0*/  @!P0 BRA `(.L_x_39) ;  /* 0xfffffffc00f08947 */ /* 0x004fea000383ffff */
[----:B------:R-:W-:Y:S05]  /*6ed0*/  BRA `(.L_x_117) ;  /* 0xffffffb000d87947 */ /* 0x000fea000383ffff */
.L_x_43:
[----:B------:R-:W-:-:S07]  /*6ee0*/  MOV R0, UR4 ;  /* 0x0000000400007c02 */ /* 0x000fce0008000f00 */
.L_x_118:
[----:B-1----:R1:W2:Y:S02]  /*6ef0*/  SYNCS.PHASECHK.TRANS64.TRYWAIT P0, [R0+URZ], R2 ;  /* 0x00000002000075a7 */ /* 0x0022a400080011ff */
[----:B--2---:R-:W-:Y:S05]  /*6f00*/  @!P0 NANOSLEEP.SYNCS 0x989680 ;  /* 0x009896800000895d */ /* 0x004fea0003900000 */
[----:B------:R-:W2:Y:S02]  /*6f10*/  @!P0 SYNCS.PHASECHK.TRANS64 P0, [R0+URZ], R2 ;  /* 0x00000002000085a7 */ /* 0x000ea400080010ff */
[----:B--2---:R-:W-:Y:S05]  /*6f20*/  @!P0 BRA `(.L_x_118) ;  /* 0xfffffffc00f08947 */ /* 0x004fea000383ffff */
[----:B------:R-:W-:Y:S05]  /*6f30*/  BRA `(.L_x_119) ;  /* 0xffffffb8007c7947 */ /* 0x000fea000383ffff */
.L_x_44:
[----:B------:R-:W-:-:S07]  /*6f40*/  MOV R0, UR5 ;  /* 0x0000000500007c02 */ /* 0x000fce0008000f00 */
.L_x_120:
[----:B-1----:R1:W2:Y:S02]  /*6f50*/  SYNCS.PHASECHK.TRANS64.TRYWAIT P0, [R0+URZ], R3 ;  /* 0x00000003000075a7 */ /* 0x0022a400080011ff */
[----:B--2---:R-:W-:Y:S05]  /*6f60*/  @!P0 NANOSLEEP.SYNCS 0x989680 ;  /* 0x009896800000895d */ /* 0x004fea0003900000 */
[----:B------:R-:W2:Y:S02]  /*6f70*/  @!P0 SYNCS.PHASECHK.TRANS64 P0, [R0+URZ], R3 ;  /* 0x00000003000085a7 */ /* 0x000ea400080010ff */
[----:B--2---:R-:W-:Y:S05]  /*6f80*/  @!P0 BRA `(.L_x_120) ;  /* 0xfffffffc00f08947 */ /* 0x004fea000383ffff */
[----:B------:R-:W-:Y:S05]  /*6f90*/  BRA `(.L_x_121) ;  /* 0xffffffb800887947 */ /* 0x000fea000383ffff */
.L_x_45:
[----:B------:R-:W-:-:S07]  /*6fa0*/  MOV R0, UR5 ;  /* 0x0000000500007c02 */ /* 0x000fce0008000f00 */
.L_x_122:
[----:B-1----:R1:W2:Y:S02]  /*6fb0*/  SYNCS.PHASECHK.TRANS64.TRYWAIT P0, [R0+URZ], R3 ;  /* 0x00000003000075a7 */ /* 0x0022a400080011ff */
[----:B--2---:R-:W-:Y:S05]  /*6fc0*/  @!P0 NANOSLEEP.SYNCS 0x989680 ;  /* 0x009896800000895d */ /* 0x004fea0003900000 */
[----:B------:R-:W2:Y:S02]  /*6fd0*/  @!P0 SYNCS.PHASECHK.TRANS64 P0, [R0+URZ], R3 ;  /* 0x00000003000085a7 */ /* 0x000ea400080010ff */
[----:B--2---:R-:W-:Y:S05]  /*6fe0*/  @!P0 BRA `(.L_x_122) ;  /* 0xfffffffc00f08947 */ /* 0x004fea000383ffff */
[----:B------:R-:W-:Y:S05]  /*6ff0*/  BRA `(.L_x_123) ;  /* 0xffffffb800947947 */ /* 0x000fea000383ffff */
.L_x_46:
[----:B------:R-:W-:-:S07]  /*7000*/  MOV R0, UR5 ;  /* 0x0000000500007c02 */ /* 0x000fce0008000f00 */
.L_x_124:
[----:B-1----:R1:W2:Y:S02]  /*7010*/  SYNCS.PHASECHK.TRANS64.TRYWAIT P0, [R0+URZ], R3 ;  /* 0x00000003000075a7 */ /* 0x0022a400080011ff */
[----:B--2---:R-:W-:Y:S05]  /*7020*/  @!P0 NANOSLEEP.SYNCS 0x989680 ;  /* 0x009896800000895d */ /* 0x004fea0003900000 */
[----:B------:R-:W2:Y:S02]  /*7030*/  @!P0 SYNCS.PHASECHK.TRANS64 P0, [R0+URZ], R3 ;  /* 0x00000003000085a7 */ /* 0x000ea400080010ff */
[----:B--2---:R-:W-:Y:S05]  /*7040*/  @!P0 BRA `(.L_x_124) ;  /* 0xfffffffc00f08947 */ /* 0x004fea000383ffff */
[----:B------:R-:W-:Y:S05]  /*7050*/  BRA `(.L_x_125) ;  /* 0xffffffb800a07947 */ /* 0x000fea000383ffff */
.L_x_49:
[----:B-1----:R1:W2:Y:S02]  /*7060*/  SYNCS.PHASECHK.TRANS64.TRYWAIT P0, [R2+URZ+0xd0], R4 ;  /* 0x0000d004020075a7 */ /* 0x0022a400080011ff */
[----:B--2---:R-:W-:Y:S05]  /*7070*/  @!P0 NANOSLEEP.SYNCS 0x989680 ;  /* 0x009896800000895d */ /* 0x004fea0003900000 */
[----:B------:R-:W2:Y:S02]  /*7080*/  @!P0 SYNCS.PHASECHK.TRANS64 P0, [R2+URZ+0xd0], R4 ;  /* 0x0000d004020085a7 */ /* 0x000ea400080010ff */
[----:B--2---:R-:W-:Y:S05]  /*7090*/  @!P0 BRA `(.L_x_49) ;  /* 0xfffffffc00f08947 */ /* 0x004fea000383ffff */
[----:B------:R-:W-:Y:S05]  /*70a0*/  BRA `(.L_x_126) ;  /* 0xffffffbc00047947 */ /* 0x000fea000383ffff */
.L_x_50:
[----:B------:R-:W-:-:S07]  /*70b0*/  MOV R2, UR4 ;  /* 0x0000000400027c02 */ /* 0x000fce0008000f00 */
.L_x_127:
[----:B-1----:R1:W2:Y:S02]  /*70c0*/  SYNCS.PHASECHK.TRANS64.TRYWAIT P0, [R2+URZ+0x80], R5 ;  /* 0x00008005020075a7 */ /* 0x0022a400080011ff */
[----:B--2---:R-:W-:Y:S05]  /*70d0*/  @!P0 NANOSLEEP.SYNCS 0x989680 ;  /* 0x009896800000895d */ /* 0x004fea0003900000 */
[----:B------:R-:W2:Y:S02]  /*70e0*/  @!P0 SYNCS.PHASECHK.TRANS64 P0, [R2+URZ+0x80], R5 ;  /* 0x00008005020085a7 */ /* 0x000ea400080010ff */
[----:B--2---:R-:W-:Y:S05]  /*70f0*/  @!P0 BRA `(.L_x_127) ;  /* 0xfffffffc00f08947 */ /* 0x004fea000383ffff */
[----:B------:R-:W-:Y:S05]  /*7100*/  BRA `(.L_x_128) ;  /* 0xffffffbc00147947 */ /* 0x000fea000383ffff */
.L_x_51:
[----:B-1----:R1:W2:Y:S02]  /*7110*/  SYNCS.PHASECHK.TRANS64.TRYWAIT P1, [R2+URZ+0x70], R4 ;  /* 0x00007004020075a7 */ /* 0x0022a400080211ff */
[----:B--2---:R-:W-:Y:S05]  /*7120*/  @!P1 NANOSLEEP.SYNCS 0x989680 ;  /* 0x009896800000995d */ /* 0x004fea0003900000 */
[----:B------:R-:W2:Y:S02]  /*7130*/  @!P1 SYNCS.PHASECHK.TRANS64 P1, [R2+URZ+0x70], R4 ;  /* 0x00007004020095a7 */ /* 0x000ea400080210ff */
[----:B--2---:R-:W-:Y:S05]  /*7140*/  @!P1 BRA `(.L_x_51) ;  /* 0xfffffffc00f09947 */ /* 0x004fea000383ffff */
[----:B------:R-:W-:Y:S05]  /*7150*/  BRA `(.L_x_129) ;  /* 0xffffffbc00447947 */ /* 0x000fea000383ffff */
.L_x_54:
[----:B------:R-:W-:-:S07]  /*7160*/  MOV R0, UR4 ;  /* 0x0000000400007c02 */ /* 0x000fce0008000f00 */
.L_x_130:
[----:B-1----:R1:W2:Y:S02]  /*7170*/  SYNCS.PHASECHK.TRANS64.TRYWAIT P0, [R0+URZ+0x80], R2 ;  /* 0x00008002000075a7 */ /* 0x0022a400080011ff */
[----:B--2---:R-:W-:Y:S05]  /*7180*/  @!P0 NANOSLEEP.SYNCS 0x989680 ;  /* 0x009896800000895d */ /* 0x004fea0003900000 */
[----:B------:R-:W2:Y:S02]  /*7190*/  @!P0 SYNCS.PHASECHK.TRANS64 P0, [R0+URZ+0x80], R2 ;  /* 0x00008002000085a7 */ /* 0x000ea400080010ff */
[----:B--2---:R-:W-:Y:S05]  /*71a0*/  @!P0 BRA `(.L_x_130) ;  /* 0xfffffffc00f08947 */ /* 0x004fea000383ffff */
[----:B------:R-:W-:Y:S05]  /*71b0*/  BRA `(.L_x_53) ;  /* 0xffffffbc00987947 */ /* 0x000fea000383ffff */
.L_x_63:
[----:B-1----:R-:W-:-:S04]  /*71c0*/  MOV R5, UR5 ;  /* 0x0000000500057c02 */ /* 0x002fc80008000f00 */
[----:B------:R1:W2:Y:S03]  /*71d0*/  SYNCS.PHASECHK.TRANS64.TRYWAIT P0, [R5+URZ+0x8], R6 ;  /* 0x00000806050075a7 */ /* 0x0002a600080011ff */
[----:B--2---:R-:W-:Y:S05]  /*71e0*/  @!P0 NANOSLEEP.SYNCS 0x989680 ;  /* 0x009896800000895d */ /* 0x004fea0003900000 */
[----:B------:R-:W2:Y:S02]  /*71f0*/  @!P0 SYNCS.PHASECHK.TRANS64 P0, [R5+URZ+0x8], R6 ;  /* 0x00000806050085a7 */ /* 0x000ea400080010ff */
[----:B--2---:R-:W-:Y:S05]  /*7200*/  @!P0 BRA `(.L_x_63) ;  /* 0xfffffffc00ec8947 */ /* 0x004fea000383ffff */
[----:B------:R-:W-:Y:S05]  /*7210*/  BRA `(.L_x_62) ;  /* 0xffffffc000507947 */ /* 0x000fea000383ffff */
.L_x_65:
[----:B------:R-:W-:Y:S01]  /*7220*/  BSSY B0, `(.L_x_131) ;  /* 0x0000006000007945 */ /* 0x000fe20003800000 */
[----:B------:R-:W-:-:S07]  /*7230*/  MOV R15, 0xffffffff ;  /* 0xffffffff000f7802 */ /* 0x000fce0000000f00 */
[----:B-1---5:R-:W-:Y:S05]  /*7240*/  WARPSYNC.COLLECTIVE R15, `(.L_x_132) ;  /* 0x000000000f0c7348 */ /* 0x022fea0003c00000 */
[----:B------:R-:W-:Y:S02]  /*7250*/  ELECT P6, UR79, PT ;  /* 0x00000000004f782f */ /* 0x000fe400038c0000 */
[----:B------:R-:W-:Y:S01]  /*7260*/  MOV R14, UR79 ;  /* 0x0000004f000e7c02 */ /* 0x000fe20008000f00 */
[----:B-1---5:R-:W-:Y:S10]  /*7270*/  ENDCOLLECTIVE ;  /* 0x000000000000791b */ /* 0x022ff40003800000 */
.L_x_132:
[----:B------:R-:W-:Y:S05]  /*7280*/  BSYNC B0 ;  /* 0x0000000000007941 */ /* 0x000fea0003800000 */
.L_x_131:
[----:B------:R-:W-:Y:S01]  /*7290*/  PLOP3.LUT P0, PT, P6, PT, PT, 0x80, 0x8 ;  /* 0x000000000008781c */ /* 0x000fe2000370f070 */
[----:B------:R-:W-:-:S12]  /*72a0*/  BRA `(.L_x_133) ;  /* 0xffffffc0007c7947 */ /* 0x000fd8000383ffff */
.L_x_67:
[----:B-1----:R-:W-:-:S04]  /*72b0*/  MOV R0, UR5 ;  /* 0x0000000500007c02 */ /* 0x002fc80008000f00 */
[----:B------:R1:W2:Y:S03]  /*72c0*/  SYNCS.PHASECHK.TRANS64.TRYWAIT P0, [R0+URZ+0x8], R4 ;  /* 0x00000804000075a7 */ /* 0x0002a600080011ff */
[----:B--2---:R-:W-:Y:S05]  /*72d0*/  @!P0 NANOSLEEP.SYNCS 0x989680 ;  /* 0x009896800000895d */ /* 0x004fea0003900000 */
[----:B------:R-:W2:Y:S02]  /*72e0*/  @!P0 SYNCS.PHASECHK.TRANS64 P0, [R0+URZ+0x8], R4 ;  /* 0x00000804000085a7 */ /* 0x000ea400080010ff */
[----:B--2---:R-:W-:Y:S05]  /*72f0*/  @!P0 BRA `(.L_x_67) ;  /* 0xfffffffc00ec8947 */ /* 0x004fea000383ffff */
[----:B------:R-:W-:Y:S05]  /*7300*/  BRA `(.L_x_66) ;  /* 0xffffffc000807947 */ /* 0x000fea000383ffff */
.L_x_68:
[----:B-1----:R1:W2:Y:S02]  /*7310*/  SYNCS.PHASECHK.TRANS64.TRYWAIT P0, [R0+URZ+0x70], R4 ;  /* 0x00007004000075a7 */ /* 0x0022a400080011ff */
[----:B--2---:R-:W-:Y:S05]  /*7320*/  @!P0 NANOSLEEP.SYNCS 0x989680 ;  /* 0x009896800000895d */ /* 0x004fea0003900000 */
[----:B------:R-:W2:Y:S02]  /*7330*/  @!P0 SYNCS.PHASECHK.TRANS64 P0, [R0+URZ+0x70], R4 ;  /* 0x00007004000085a7 */ /* 0x000ea400080010ff */
[----:B--2---:R-:W-:Y:S05]  /*7340*/  @!P0 BRA `(.L_x_68) ;  /* 0xfffffffc00f08947 */ /* 0x004fea000383ffff */
[----:B------:R-:W-:Y:S05]  /*7350*/  BRA `(.L_x_134) ;  /* 0xffffffc400547947 */ /* 0x000fea000383ffff */
.L_x_70:
[----:B------:R-:W-:-:S07]  /*7360*/  MOV R0, UR19 ;  /* 0x0000001300007c02 */ /* 0x000fce0008000f00 */
.L_x_135:
[----:B-1----:R1:W2:Y:S02]  /*7370*/  SYNCS.PHASECHK.TRANS64.TRYWAIT P0, [R0+URZ+0xb0], R4 ;  /* 0x0000b004000075a7 */ /* 0x0022a400080011ff */
[----:B--2---:R-:W-:Y:S05]  /*7380*/  @!P0 NANOSLEEP.SYNCS 0x989680 ;  /* 0x009896800000895d */ /* 0x004fea0003900000 */
[----:B------:R-:W2:Y:S02]  /*7390*/  @!P0 SYNCS.PHASECHK.TRANS64 P0, [R0+URZ+0xb0], R4 ;  /* 0x0000b004000085a7 */ /* 0x000ea400080010ff */
[----:B--2---:R-:W-:Y:S05]  /*73a0*/  @!P0 BRA `(.L_x_135) ;  /* 0xfffffffc00f08947 */ /* 0x004fea000383ffff */
[----:B------:R-:W-:Y:S05]  /*73b0*/  BRA `(.L_x_136) ;  /* 0xffffffc4009c7947 */ /* 0x000fea000383ffff */
.L_x_73:
[----:B------:R-:W-:Y:S07]  /*73c0*/  MOV R0, UR6 ;  /* 0x0000000600007c02 */ /* 0x000fee0008000f00 */
.L_x_137:
[----:B-1----:R1:W2:Y:S02]  /*73d0*/  SYNCS.PHASECHK.TRANS64.TRYWAIT P0, [R0+URZ], R4 ;  /* 0x00000004000075a7 */ /* 0x0022a400080011ff */
[----:B--2---:R-:W-:Y:S05]  /*73e0*/  @!P0 NANOSLEEP.SYNCS 0x989680 ;  /* 0x009896800000895d */ /* 0x004fea0003900000 */
[----:B------:R-:W2:Y:S02]  /*73f0*/  @!P0 SYNCS.PHASECHK.TRANS64 P0, [R0+URZ], R4 ;  /* 0x00000004000085a7 */ /* 0x000ea400080010ff */
[----:B--2---:R-:W-:Y:S05]  /*7400*/  @!P0 BRA `(.L_x_137) ;  /* 0xfffffffc00f08947 */ /* 0x004fea000383ffff */
[----:B------:R-:W-:Y:S05]  /*7410*/  BRA `(.L_x_72) ;  /* 0xffffffc400b47947 */ /* 0x000fea000383ffff */
.L_x_77:
[----:B-1----:R-:W-:-:S07]  /*7420*/  MOV R0, UR4 ;  /* 0x0000000400007c02 */ /* 0x002fce0008000f00 */
.L_x_138:
[----:B-1----:R1:W2:Y:S02]  /*7430*/  SYNCS.PHASECHK.TRANS64.TRYWAIT P0, [R0+URZ], R2 ;  /* 0x00000002000075a7 */ /* 0x0022a400080011ff */
[----:B--2---:R-:W-:Y:S05]  /*7440*/  @!P0 NANOSLEEP.SYNCS 0x989680 ;  /* 0x009896800000895d */ /* 0x004fea0003900000 */
[----:B------:R-:W2:Y:S02]  /*7450*/  @!P0 SYNCS.PHASECHK.TRANS64 P0, [R0+URZ], R2 ;  /* 0x00000002000085a7 */ /* 0x000ea400080010ff */
[----:B--2---:R-:W-:Y:S05]  /*7460*/  @!P0 BRA `(.L_x_138) ;  /* 0xfffffffc00f08947 */ /* 0x004fea000383ffff */
[----:B------:R-:W-:Y:S05]  /*7470*/  BRA `(.L_x_139) ;  /* 0xffffffc8006c7947 */ /* 0x000fea000383ffff */
.L_x_78:
[----:B------:R-:W-:-:S07]  /*7480*/  MOV R0, UR5 ;  /* 0x0000000500007c02 */ /* 0x000fce0008000f00 */
.L_x_140:
[----:B-1----:R1:W2:Y:S02]  /*7490*/  SYNCS.PHASECHK.TRANS64.TRYWAIT P0, [R0+URZ], R3 ;  /* 0x00000003000075a7 */ /* 0x0022a400080011ff */
[----:B--2---:R-:W-:Y:S05]  /*74a0*/  @!P0 NANOSLEEP.SYNCS 0x989680 ;  /* 0x009896800000895d */ /* 0x004fea0003900000 */
[----:B------:R-:W2:Y:S02]  /*74b0*/  @!P0 SYNCS.PHASECHK.TRANS64 P0, [R0+URZ], R3 ;  /* 0x00000003000085a7 */ /* 0x000ea400080010ff */
[----:B--2---:R-:W-:Y:S05]  /*74c0*/  @!P0 BRA `(.L_x_140) ;  /* 0xfffffffc00f08947 */ /* 0x004fea000383ffff */
[----:B------:R-:W-:Y:S05]  /*74d0*/  BRA `(.L_x_141) ;  /* 0xffffffc800787947 */ /* 0x000fea000383ffff */
.L_x_79:
[----:B------:R-:W-:-:S07]  /*74e0*/  MOV R0, UR5 ;  /* 0x0000000500007c02 */ /* 0x000fce0008000f00 */
.L_x_142:
[----:B-1----:R1:W2:Y:S02]  /*74f0*/  SYNCS.PHASECHK.TRANS64.TRYWAIT P0, [R0+URZ], R3 ;  /* 0x00000003000075a7 */ /* 0x0022a400080011ff */
[----:B--2---:R-:W-:Y:S05]  /*7500*/  @!P0 NANOSLEEP.SYNCS 0x989680 ;  /* 0x009896800000895d */ /* 0x004fea0003900000 */
[----:B------:R-:W2:Y:S02]  /*7510*/  @!P0 SYNCS.PHASECHK.TRANS64 P0, [R0+URZ], R3 ;  /* 0x00000003000085a7 */ /* 0x000ea400080010ff */
[----:B--2---:R-:W-:Y:S05]  /*7520*/  @!P0 BRA `(.L_x_142) ;  /* 0xfffffffc00f08947 */ /* 0x004fea000383ffff */
[----:B------:R-:W-:Y:S05]  /*7530*/  BRA `(.L_x_143) ;  /* 0xffffffc800847947 */ /* 0x000fea000383ffff */
.L_x_82:
[----:B------:R-:W-:-:S07]  /*7540*/  MOV R0, UR13 ;  /* 0x0000000d00007c02 */ /* 0x000fce0008000f00 */
.L_x_144:
[----:B-1----:R1:W2:Y:S02]  /*7550*/  SYNCS.PHASECHK.TRANS64.TRYWAIT P1, [R0+URZ+0xf0], R2 ;  /* 0x0000f002000075a7 */ /* 0x0022a400080211ff */
[----:B--2---:R-:W-:Y:S05]  /*7560*/  @!P1 NANOSLEEP.SYNCS 0x989680 ;  /* 0x009896800000995d */ /* 0x004fea0003900000 */
[----:B------:R-:W2:Y:S02]  /*7570*/  @!P1 SYNCS.PHASECHK.TRANS64 P1, [R0+URZ+0xf0], R2 ;  /* 0x0000f002000095a7 */ /* 0x000ea400080210ff */
[----:B--2---:R-:W-:Y:S05]  /*7580*/  @!P1 BRA `(.L_x_144) ;  /* 0xfffffffc00f09947 */ /* 0x004fea000383ffff */
[----:B------:R-:W-:Y:S05]  /*7590*/  BRA `(.L_x_145) ;  /* 0xffffffc800d07947 */ /* 0x000fea000383ffff */
.L_x_87:
[----:B--2---:R2:W4:Y:S02]  /*75a0*/  SYNCS.PHASECHK.TRANS64.TRYWAIT P0, [R7+URZ+0x70], R0 ;  /* 0x00007000070075a7 */ /* 0x00452400080011ff */
[----:B----4-:R-:W-:Y:S05]  /*75b0*/  @!P0 NANOSLEEP.SYNCS 0x989680 ;  /* 0x009896800000895d */ /* 0x010fea0003900000 */
[----:B------:R-:W4:Y:S02]  /*75c0*/  @!P0 SYNCS.PHASECHK.TRANS64 P0, [R7+URZ+0x70], R0 ;  /* 0x00007000070085a7 */ /* 0x000f2400080010ff */
[----:B----4-:R-:W-:Y:S05]  /*75d0*/  @!P0 BRA `(.L_x_87) ;  /* 0xfffffffc00f08947 */ /* 0x010fea000383ffff */
[----:B------:R-:W-:Y:S05]  /*75e0*/  BRA `(.L_x_146) ;  /* 0xffffffcc00f07947 */ /* 0x000fea000383ffff */
.L_x_90:
[----:B-1----:R-:W-:Y:S07]  /*75f0*/  MOV R0, UR17 ;  /* 0x0000001100007c02 */ /* 0x002fee0008000f00 */
.L_x_147:
[----:B-1----:R1:W2:Y:S02]  /*7600*/  SYNCS.PHASECHK.TRANS64.TRYWAIT P2, [R0+URZ+0x68], R7 ;  /* 0x00006807000075a7 */ /* 0x0022a400080411ff */
[----:B--2---:R-:W-:Y:S05]  /*7610*/  @!P2 NANOSLEEP.SYNCS 0x989680 ;  /* 0x009896800000a95d */ /* 0x004fea0003900000 */
[----:B------:R-:W2:Y:S02]  /*7620*/  @!P2 SYNCS.PHASECHK.TRANS64 P2, [R0+URZ+0x68], R7 ;  /* 0x000068070000a5a7 */ /* 0x000ea400080410ff */
[----:B--2---:R-:W-:Y:S05]  /*7630*/  @!P2 BRA `(.L_x_147) ;  /* 0xfffffffc00f0a947 */ /* 0x004fea000383ffff */
[----:B------:R-:W-:Y:S05]  /*7640*/  BRA `(.L_x_89) ;  /* 0xffffffd400507947 */ /* 0x000fea000383ffff */
.L_x_93:
[----:B-1----:R-:W-:Y:S07]  /*7650*/  MOV R0, UR17 ;  /* 0x0000001100007c02 */ /* 0x002fee0008000f00 */
.L_x_148:
[----:B-1----:R1:W2:Y:S02]  /*7660*/  SYNCS.PHASECHK.TRANS64.TRYWAIT P0, [R0+URZ+0x58], R6 ;  /* 0x00005806000075a7 */ /* 0x0022a400080011ff */
[----:B--2---:R-:W-:Y:S05]  /*7670*/  @!P0 NANOSLEEP.SYNCS 0x989680 ;  /* 0x009896800000895d */ /* 0x004fea0003900000 */
[----:B------:R-:W2:Y:S02]  /*7680*/  @!P0 SYNCS.PHASECHK.TRANS64 P0, [R0+URZ+0x58], R6 ;  /* 0x00005806000085a7 */ /* 0x000ea400080010ff */
[----:B--2---:R-:W-:Y:S05]  /*7690*/  @!P0 BRA `(.L_x_148) ;  /* 0xfffffffc00f08947 */ /* 0x004fea000383ffff */
[----:B------:R-:W-:Y:S05]  /*76a0*/  BRA `(.L_x_149) ;  /* 0xffffffd400a07947 */ /* 0x000fea000383ffff */
.L_x_96:
[----:B--2---:R2:W3:Y:S02]  /*76b0*/  SYNCS.PHASECHK.TRANS64.TRYWAIT P0, [R3+URZ+0x70], R0 ;  /* 0x00007000030075a7 */ /* 0x0044e400080011ff */
[----:B---3--:R-:W-:Y:S05]  /*76c0*/  @!P0 NANOSLEEP.SYNCS 0x989680 ;  /* 0x009896800000895d */ /* 0x008fea0003900000 */
[----:B------:R-:W3:Y:S02]  /*76d0*/  @!P0 SYNCS.PHASECHK.TRANS64 P0, [R3+URZ+0x70], R0 ;  /* 0x00007000030085a7 */ /* 0x000ee400080010ff */
[----:B---3--:R-:W-:Y:S05]  /*76e0*/  @!P0 BRA `(.L_x_96) ;  /* 0xfffffffc00f08947 */ /* 0x008fea000383ffff */
[----:B------:R-:W-:Y:S05]  /*76f0*/  BRA `(.L_x_150) ;  /* 0xffffffd800f87947 */ /* 0x000fea000383ffff */
.L_x_107:
[----:B-1----:R-:W-:Y:S04]  /*7700*/  MOV R0, UR44 ;  /* 0x0000002c00007c02 */ /* 0x002fe80008000f00 */
[----:B------:R1:W2:Y:S03]  /*7710*/  SYNCS.PHASECHK.TRANS64.TRYWAIT P1, [R0+URZ+0x50], R3 ;  /* 0x00005003000075a7 */ /* 0x0002a600080211ff */
[----:B--2---:R-:W-:Y:S05]  /*7720*/  @!P1 NANOSLEEP.SYNCS 0x989680 ;  /* 0x009896800000995d */ /* 0x004fea0003900000 */
[----:B------:R-:W2:Y:S02]  /*7730*/  @!P1 SYNCS.PHASECHK.TRANS64 P1, [R0+URZ+0x50], R3 ;  /* 0x00005003000095a7 */ /* 0x000ea400080210ff */
[----:B--2---:R-:W-:Y:S05]  /*7740*/  @!P1 BRA `(.L_x_107) ;  /* 0xfffffffc00ec9947 */ /* 0x004fea000383ffff */
[----:B------:R-:W-:Y:S05]  /*7750*/  BRA `(.L_x_106) ;  /* 0xffffffe800307947 */ /* 0x000fea000383ffff */
.L_x_109:
[----:B-1----:R1:W2:Y:S02]  /*7760*/  SYNCS.PHASECHK.TRANS64.TRYWAIT P1, [R82+URZ+0x90], R4 ;  /* 0x00009004520075a7 */ /* 0x0022a400080211ff */
[----:B--2---:R-:W-:Y:S05]  /*7770*/  @!P1 NANOSLEEP.SYNCS 0x989680 ;  /* 0x009896800000995d */ /* 0x004fea0003900000 */
[----:B------:R-:W2:Y:S02]  /*7780*/  @!P1 SYNCS.PHASECHK.TRANS64 P1, [R82+URZ+0x90], R4 ;  /* 0x00009004520095a7 */ /* 0x000ea400080210ff */
[----:B--2---:R-:W-:Y:S05]  /*7790*/  @!P1 BRA `(.L_x_109) ;  /* 0xfffffffc00f09947 */ /* 0x004fea000383ffff */
[----:B------:R-:W-:Y:S05]  /*77a0*/  BRA `(.L_x_108) ;  /* 0xffffffe800707947 */ /* 0x000fea000383ffff */
        .weak           $__internal_0_$__cuda_sm10x_tcgen05_guardrail_trap_col_being_dealloced_not_returned_by_alloc
        .type           $__internal_0_$__cuda_sm10x_tcgen05_guardrail_trap_col_being_dealloced_not_returned_by_alloc,@function
        .size           $__internal_0_$__cuda_sm10x_tcgen05_guardrail_trap_col_being_dealloced_not_returned_by_alloc,($__internal_1_$__cuda_sm10x_tcgen05_guardrail_trap_phase_invalid_during_alloc - $__internal_0_$__cuda_sm10x_tcgen05_guardrail_trap_col_being_dealloced_not_returned_by_alloc)
$__internal_0_$__cuda_sm10x_tcgen05_guardrail_trap_col_being_dealloced_not_returned_by_alloc:
[----:B------:R-:W-:Y:S05]  /*77b0*/  BPT.TRAP 0x1 ;  /* 0x000000040000795c */ /* 0x000fea0000300000 */
[----:B------:R-:W-:-:S04]  /*77c0*/  HFMA2 R3, -RZ, RZ, 0, 0 ;  /* 0x00000000ff037431 */ /* 0x000fc800000001ff */
[----:B------:R-:W-:Y:S05]  /*77d0*/  RET.REL.NODEC R2 `(_ZN7cutlass13device_kernelINS_4gemm6kernel13GemmUniversalIN4cute5tupleIJiiiiEEENS1_10collective13CollectiveMmaINS1_35MainloopSm100TmaUmmaWarpSpecializedILi5ELi2ELi4ENS5_IJNS4_1CILi2EEESB_NSA_ILi1EEEEEEEENS5_IJNSA_ILi128EEENSA_ILi64EEENSA_ILi32EEEEEENS_12float_e4m3_tENS5_IJlSC_lEEESJ_SK_NS4_8TiledMMAINS4_8MMA_AtomIJNS4_10MMA_TraitsINS4_25SM100_MMA_F8F6F4_2x1SM_SSEJSJ_SJ_fSF_SG_NS4_17integral_constantINS4_4UMMA5MajorELSR_0EEESS_NSP_INSQ_7ScaleInELST_0EEESU_EEEEEENS4_6LayoutINS5_IJSC_SC_SC_EEENS5_IJNSA_ILi0EEESZ_SZ_EEEEENS5_IJNS4_10UnderscoreES12_S12_EEEEENS4_28SM100_TMA_2SM_LOAD_MULTICASTENS4_14ComposedLayoutINS4_7SwizzleILi1ELi4ELi3EEENS4_18smem_ptr_flag_bitsILi8EEENSX_INS5_IJNSA_ILi8EEESH_EEENS5_IJSH_SC_EEEEEEEvNS4_8identityENS4_18SM100_TMA_2SM_LOADES1F_vS1G_EENS_8epilogue10collective18CollectiveEpilogueINS1J_23Sm100TmaWarpSpecializedILi1ELi1ELi32ELb0ELb0EEEJNS5_IJSG_SG_SH_EEENS5_IJNSX_ISG_SC_EES1P_EEESJ_SK_SJ_SK_NS1J_6fusion15FusionCallbacksIS1N_NS1R_17LinearCombinationISJ_fSJ_fLNS_15FloatRoundStyleE2EEES1O_S1Q_JEEENS4_5SM1004TMEM4LOAD26SM100_TMEM_LOAD_32dp32b32xENS4_13SM90_TMA_LOADENS16_INS17_ILi2ELi4ELi3EEES1A_NSX_INS5_IJS1B_SG_EEENS5_IJSG_SC_EEEEEEENS4_39AutoVectorizingCopyWithAssumedAlignmentILi128EEENS4_14SM90_TMA_STOREES26_S28_S28_EEEvvEEEEvNT_6ParamsE) ;  /* 0xffffff8802087950 */ /* 0x000fea0003c3ffff */
        .weak           $__internal_1_$__cuda_sm10x_tcgen05_guardrail_trap_phase_invalid_during_alloc
        .type           $__internal_1_$__cuda_sm10x_tcgen05_guardrail_trap_phase_invalid_during_alloc,@function
        .size           $__internal_1_$__cuda_sm10x_tcgen05_guardrail_trap_phase_invalid_during_alloc,($__internal_2_$__cuda_sm10x_tcgen05_guardrail_trap_unallocated_columns_being_dealloced - $__internal_1_$__cuda_sm10x_tcgen05_guardrail_trap_phase_invalid_during_alloc)
$__internal_1_$__cuda_sm10x_tcgen05_guardrail_trap_phase_invalid_during_alloc:
[----:B------:R-:W-:Y:S05]  /*77e0*/  BPT.TRAP 0x1 ;  /* 0x000000040000795c */ /* 0x000fea0000300000 */
[----:B------:R-:W-:-:S04]  /*77f0*/  MOV R5, 0x0 ;  /* 0x0000000000057802 */ /* 0x000fc80000000f00 */
[----:B------:R-:W-:Y:S05]  /*7800*/  RET.REL.NODEC R4 `(_ZN7cutlass13device_kernelINS_4gemm6kernel13GemmUniversalIN4cute5tupleIJiiiiEEENS1_10collective13CollectiveMmaINS1_35MainloopSm100TmaUmmaWarpSpecializedILi5ELi2ELi4ENS5_IJNS4_1CILi2EEESB_NSA_ILi1EEEEEEEENS5_IJNSA_ILi128EEENSA_ILi64EEENSA_ILi32EEEEEENS_12float_e4m3_tENS5_IJlSC_lEEESJ_SK_NS4_8TiledMMAINS4_8MMA_AtomIJNS4_10MMA_TraitsINS4_25SM100_MMA_F8F6F4_2x1SM_SSEJSJ_SJ_fSF_SG_NS4_17integral_constantINS4_4UMMA5MajorELSR_0EEESS_NSP_INSQ_7ScaleInELST_0EEESU_EEEEEENS4_6LayoutINS5_IJSC_SC_SC_EEENS5_IJNSA_ILi0EEESZ_SZ_EEEEENS5_IJNS4_10UnderscoreES12_S12_EEEEENS4_28SM100_TMA_2SM_LOAD_MULTICASTENS4_14ComposedLayoutINS4_7SwizzleILi1ELi4ELi3EEENS4_18smem_ptr_flag_bitsILi8EEENSX_INS5_IJNSA_ILi8EEESH_EEENS5_IJSH_SC_EEEEEEEvNS4_8identityENS4_18SM100_TMA_2SM_LOADES1F_vS1G_EENS_8epilogue10collective18CollectiveEpilogueINS1J_23Sm100TmaWarpSpecializedILi1ELi1ELi32ELb0ELb0EEEJNS5_IJSG_SG_SH_EEENS5_IJNSX_ISG_SC_EES1P_EEESJ_SK_SJ_SK_NS1J_6fusion15FusionCallbacksIS1N_NS1R_17LinearCombinationISJ_fSJ_fLNS_15FloatRoundStyleE2EEES1O_S1Q_JEEENS4_5SM1004TMEM4LOAD26SM100_TMEM_LOAD_32dp32b32xENS4_13SM90_TMA_LOADENS16_INS17_ILi2ELi4ELi3EEES1A_NSX_INS5_IJS1B_SG_EEENS5_IJSG_SC_EEEEEEENS4_39AutoVectorizingCopyWithAssumedAlignmentILi128EEENS4_14SM90_TMA_STOREES26_S28_S28_EEEvvEEEEvNT_6ParamsE) ;  /* 0xffffff8404fc7950 */ /* 0x000fea0003c3ffff */
        .weak           $__internal_2_$__cuda_sm10x_tcgen05_guardrail_trap_unallocated_columns_being_dealloced
        .type           $__internal_2_$__cuda_sm10x_tcgen05_guardrail_trap_unallocated_columns_being_dealloced,@function
        .size           $__internal_2_$__cuda_sm10x_tcgen05_guardrail_trap_unallocated_columns_being_dealloced,(.L_x_152 - $__internal_2_$__cuda_sm10x_tcgen05_guardrail_trap_unallocated_columns_being_dealloced)
$__internal_2_$__cuda_sm10x_tcgen05_guardrail_trap_unallocated_columns_being_dealloced:
[----:B------:R-:W-:Y:S05]  /*7810*/  BPT.TRAP 0x1 ;  /* 0x000000040000795c */ /* 0x000fea0000300000 */
[----:B------:R-:W-:-:S04]  /*7820*/  HFMA2 R3, -RZ, RZ, 0, 0 ;  /* 0x00000000ff037431 */ /* 0x000fc800000001ff */
[----:B------:R-:W-:Y:S05]  /*7830*/  RET.REL.NODEC R2 `(_ZN7cutlass13device_kernelINS_4gemm6kernel13GemmUniversalIN4cute5tupleIJiiiiEEENS1_10collective13CollectiveMmaINS1_35MainloopSm100TmaUmmaWarpSpecializedILi5ELi2ELi4ENS5_IJNS4_1CILi2EEESB_NSA_ILi1EEEEEEEENS5_IJNSA_ILi128EEENSA_ILi64EEENSA_ILi32EEEEEENS_12float_e4m3_tENS5_IJlSC_lEEESJ_SK_NS4_8TiledMMAINS4_8MMA_AtomIJNS4_10MMA_TraitsINS4_25SM100_MMA_F8F6F4_2x1SM_SSEJSJ_SJ_fSF_SG_NS4_17integral_constantINS4_4UMMA5MajorELSR_0EEESS_NSP_INSQ_7ScaleInELST_0EEESU_EEEEEENS4_6LayoutINS5_IJSC_SC_SC_EEENS5_IJNSA_ILi0EEESZ_SZ_EEEEENS5_IJNS4_10UnderscoreES12_S12_EEEEENS4_28SM100_TMA_2SM_LOAD_MULTICASTENS4_14ComposedLayoutINS4_7SwizzleILi1ELi4ELi3EEENS4_18smem_ptr_flag_bitsILi8EEENSX_INS5_IJNSA_ILi8EEESH_EEENS5_IJSH_SC_EEEEEEEvNS4_8identityENS4_18SM100_TMA_2SM_LOADES1F_vS1G_EENS_8epilogue10collective18CollectiveEpilogueINS1J_23Sm100TmaWarpSpecializedILi1ELi1ELi32ELb0ELb0EEEJNS5_IJSG_SG_SH_EEENS5_IJNSX_ISG_SC_EES1P_EEESJ_SK_SJ_SK_NS1J_6fusion15FusionCallbacksIS1N_NS1R_17LinearCombinationISJ_fSJ_fLNS_15FloatRoundStyleE2EEES1O_S1Q_JEEENS4_5SM1004TMEM4LOAD26SM100_TMEM_LOAD_32dp32b32xENS4_13SM90_TMA_LOADENS16_INS17_ILi2ELi4ELi3EEES1A_NSX_INS5_IJS1B_SG_EEENS5_IJSG_SC_EEEEEEENS4_39AutoVectorizingCopyWithAssumedAlignmentILi128EEENS4_14SM90_TMA_STOREES26_S28_S28_EEEvvEEEEvNT_6ParamsE) ;  /* 0xffffff8402f07950 */ /* 0x000fea0003c3ffff */
.L_x_151:
[----:B------:R-:W-:-:S00]  /*7840*/  BRA `(.L_x_151) ;  /* 0xfffffffc00fc7947 */ /* 0x000fc0000383ffff */
[----:B------:R-:W-:-:S00]  /*7850*/  NOP ;  /* 0x0000000000007918 */ /* 0x000fc00000000000 */
        /* <DEDUP_REMOVED lines=10> */
.L_x_152:


//--------------------- .nv.global.init           --------------------------
	.section	.nv.global.init,"aw",@progbits
.nv.global.init:
	.type		$str$27,@object
	.size		$str$27,($str$28 - $str$27)
$str$27:
        /*0000*/ 	.byte	0x28, 0x61, 0x64, 0x64, 0x72, 0x65, 0x73, 0x73, 0x20, 0x26, 0x20, 0x6d, 0x61, 0x73, 0x6b, 0x29
        /*0010*/ 	.byte	0x20, 0x3d, 0x3d, 0x20, 0x30, 0x00
	.type		$str$28,@object
	.size		$str$28,($str$26 - $str$28)
$str$28:
        /*0016*/ 	.byte	0x2f, 0x74, 0x6d, 0x70, 0x2f, 0x63, 0x75, 0x74, 0x6c, 0x61, 0x73, 0x73, 0x5f, 0x73, 0x77, 0x65
        /*0026*/ 	.byte	0x65, 0x70, 0x5f, 0x73, 0x72, 0x63, 0x2f, 0x69, 0x6e, 0x63, 0x6c, 0x75, 0x64, 0x65, 0x2f, 0x63
        /*0036*/ 	.byte	0x75, 0x74, 0x65, 0x2f, 0x70, 0x6f, 0x69, 0x6e, 0x74, 0x65, 0x72, 0x5f, 0x66, 0x6c, 0x61, 0x67
        /*0046*/ 	.byte	0x67, 0x65, 0x64, 0x2e, 0x68, 0x70, 0x70, 0x00
	.type		$str$26,@object
	.size		$str$26,($str$25 - $str$26)
$str$26:
        /*004e*/ 	.byte	0x2f, 0x74, 0x6d, 0x70, 0x2f, 0x63, 0x75, 0x74, 0x6c, 0x61, 0x73, 0x73, 0x5f, 0x73, 0x77, 0x65
        /*005e*/ 	.byte	0x65, 0x70, 0x5f, 0x73, 0x72, 0x63, 0x2f, 0x69, 0x6e, 0x63, 0x6c, 0x75, 0x64, 0x65, 0x2f, 0x63
        /*006e*/ 	.byte	0x75, 0x74, 0x65, 0x2f, 0x61, 0x74, 0x6f, 0x6d, 0x2f, 0x63, 0x6f, 0x70, 0x79, 0x5f, 0x74, 0x72
        /*007e*/ 	.byte	0x61, 0x69, 0x74, 0x73, 0x5f, 0x73, 0x6d, 0x31, 0x30, 0x30, 0x2e, 0x68, 0x70, 0x70, 0x00
	.type		$str$25,@object
	.size		$str$25,(__unnamed_1 - $str$25)
$str$25:
        /*008d*/ 	.byte	0x28, 0x28, 0x75, 0x69, 0x6e, 0x74, 0x33, 0x32, 0x5f, 0x74, 0x28, 0x74, 0x68, 0x72, 0x65, 0x61
        /*009d*/ 	.byte	0x64, 0x49, 0x64, 0x78, 0x2e, 0x78, 0x29, 0x20, 0x2f, 0x20, 0x33, 0x32, 0x29, 0x20, 0x25, 0x20
        /*00ad*/ 	.byte	0x34, 0x29, 0x20, 0x3d, 0x3d, 0x20, 0x28, 0x28, 0x28, 0x74, 0x6d, 0x65, 0x6d, 0x5f, 0x61, 0x64
        /*00bd*/ 	.byte	0x64, 0x72, 0x20, 0x3e, 0x3e, 0x20, 0x31, 0x36, 0x29, 0x20, 0x2f, 0x20, 0x33, 0x32, 0x29, 0x20
        /*00cd*/ 	.byte	0x25, 0x20, 0x34, 0x29, 0x00
	.type		__unnamed_1,@object
	.size		__unnamed_1,(__unnamed_2 - __unnamed_1)
__unnamed_1:
        /*00d2*/ 	.byte	0x61, 0x75, 0x74, 0x6f, 0x20, 0x63, 0x75, 0x74, 0x65, 0x3a, 0x3a, 0x61, 0x73, 0x5f, 0x70, 0x6f
        /* <DEDUP_REMOVED lines=24> */
        /*0262*/ 	.byte	0x3c, 0x34, 0x30, 0x39, 0x36, 0x3e, 0x3e, 0x3e, 0x3e, 0x5d, 0x00
	.type		__unnamed_2,@object
	.size		__unnamed_2,(.L_2 - __unnamed_2)
__unnamed_2:
        /* <DEDUP_REMOVED lines=40> */
        /*04ed*/ 	.byte	0x74, 0x65, 0x3a, 0x3a, 0x43, 0x3c, 0x30, 0x3e, 0x3e, 0x3e, 0x3e, 0x5d, 0x00
.L_2:


//--------------------- .nv.shared._ZN7cutlass13device_kernelINS_4gemm6kernel13GemmUniversalIN4cute5tupleIJiiiiEEENS1_10collective13CollectiveMmaINS1_35MainloopSm100TmaUmmaWarpSpecializedILi5ELi2ELi4ENS5_IJNS4_1CILi2EEESB_NSA_ILi1EEEEEEEENS5_IJNSA_ILi128EEENSA_ILi64EEENSA_ILi32EEEEEENS_12float_e4m3_tENS5_IJlSC_lEEESJ_SK_NS4_8TiledMMAINS4_8MMA_AtomIJNS4_10MMA_TraitsINS4_25SM100_MMA_F8F6F4_2x1SM_SSEJSJ_SJ_fSF_SG_NS4_17integral_constantINS4_4UMMA5MajorELSR_0EEESS_NSP_INSQ_7ScaleInELST_0EEESU_EEEEEENS4_6LayoutINS5_IJSC_SC_SC_EEENS5_IJNSA_ILi0EEESZ_SZ_EEEEENS5_IJNS4_10UnderscoreES12_S12_EEEEENS4_28SM100_TMA_2SM_LOAD_MULTICASTENS4_14ComposedLayoutINS4_7SwizzleILi1ELi4ELi3EEENS4_18smem_ptr_flag_bitsILi8EEENSX_INS5_IJNSA_ILi8EEESH_EEENS5_IJSH_SC_EEEEEEEvNS4_8identityENS4_18SM100_TMA_2SM_LOADES1F_vS1G_EENS_8epilogue10collective18CollectiveEpilogueINS1J_23Sm100TmaWarpSpecializedILi1ELi1ELi32ELb0ELb0EEEJNS5_IJSG_SG_SH_EEENS5_IJNSX_ISG_SC_EES1P_EEESJ_SK_SJ_SK_NS1J_6fusion15FusionCallbacksIS1N_NS1R_17LinearCombinationISJ_fSJ_fLNS_15FloatRoundStyleE2EEES1O_S1Q_JEEENS4_5SM1004TMEM4LOAD26SM100_TMEM_LOAD_32dp32b32xENS4_13SM90_TMA_LOADENS16_INS17_ILi2ELi4ELi3EEES1A_NSX_INS5_IJS1B_SG_EEENS5_IJSG_SC_EEEEEEENS4_39AutoVectorizingCopyWithAssumedAlignmentILi128EEENS4_14SM90_TMA_STOREES26_S28_S28_EEEvvEEEEvNT_6ParamsE --------------------------
	.section	.nv.shared._ZN7cutlass13device_kernelINS_4gemm6kernel13GemmUniversalIN4cute5tupleIJiiiiEEENS1_10collective13CollectiveMmaINS1_35MainloopSm100TmaUmmaWarpSpecializedILi5ELi2ELi4ENS5_IJNS4_1CILi2EEESB_NSA_ILi1EEEEEEEENS5_IJNSA_ILi128EEENSA_ILi64EEENSA_ILi32EEEEEENS_12float_e4m3_tENS5_IJlSC_lEEESJ_SK_NS4_8TiledMMAINS4_8MMA_AtomIJNS4_10MMA_TraitsINS4_25SM100_MMA_F8F6F4_2x1SM_SSEJSJ_SJ_fSF_SG_NS4_17integral_constantINS4_4UMMA5MajorELSR_0EEESS_NSP_INSQ_7ScaleInELST_0EEESU_EEEEEENS4_6LayoutINS5_IJSC_SC_SC_EEENS5_IJNSA_ILi0EEESZ_SZ_EEEEENS5_IJNS4_10UnderscoreES12_S12_EEEEENS4_28SM100_TMA_2SM_LOAD_MULTICASTENS4_14ComposedLayoutINS4_7SwizzleILi1ELi4ELi3EEENS4_18smem_ptr_flag_bitsILi8EEENSX_INS5_IJNSA_ILi8EEESH_EEENS5_IJSH_SC_EEEEEEEvNS4_8identityENS4_18SM100_TMA_2SM_LOADES1F_vS1G_EENS_8epilogue10collective18CollectiveEpilogueINS1J_23Sm100TmaWarpSpecializedILi1ELi1ELi32ELb0ELb0EEEJNS5_IJSG_SG_SH_EEENS5_IJNSX_ISG_SC_EES1P_EEESJ_SK_SJ_SK_NS1J_6fusion15FusionCallbacksIS1N_NS1R_17LinearCombinationISJ_fSJ_fLNS_15FloatRoundStyleE2EEES1O_S1Q_JEEENS4_5SM1004TMEM4LOAD26SM100_TMEM_LOAD_32dp32b32xENS4_13SM90_TMA_LOADENS16_INS17_ILi2ELi4ELi3EEES1A_NSX_INS5_IJS1B_SG_EEENS5_IJSG_SC_EEEEEEENS4_39AutoVectorizingCopyWithAssumedAlignmentILi128EEENS4_14SM90_TMA_STOREES26_S28_S28_EEEvvEEEEvNT_6ParamsE,"aw",@nobits
	.sectionflags	@""
	.align	16
	.zero		1024


//--------------------- .nv.shared.reserved.0     --------------------------
	.section	.nv.shared.reserved.0,"aw",@nobits
	.weak		__nv_reservedSMEM_offset_0_alias
	.size		__nv_reservedSMEM_offset_0_alias, 0, 64
	.other		__nv_reservedSMEM_offset_0_alias,@"STO_CUDA_RESERVED_SHARED STV_DEFAULT"
__nv_reservedSMEM_offset_0_alias:
	.zero		0
.nv.shared.reserved.0:
	.zero		64
	.weak		__nv_reservedSMEM_tcgen05_partition
	.type		__nv_reservedSMEM_tcgen05_partition,@object
	.size		__nv_reservedSMEM_tcgen05_partition,(.L_0 - __nv_reservedSMEM_tcgen05_partition)
__nv_reservedSMEM_tcgen05_partition:
	.zero		32
.L_0:


//--------------------- .nv.global                --------------------------
	.section	.nv.global,"aw",@nobits
.nv.global:
	.type		_ZN39_INTERNAL_08592718_4_k_cu_e653551f_83924cute1_E,@object
	.size		_ZN39_INTERNAL_08592718_4_k_cu_e653551f_83924cute1_E,(_ZN39_INTERNAL_08592718_4_k_cu_e653551f_83924cuda3std3__45__cpo6cbeginE - _ZN39_INTERNAL_08592718_4_k_cu_e653551f_83924cute1_E)
_ZN39_INTERNAL_08592718_4_k_cu_e653551f_83924cute1_E:
	.zero		1
	.type		_ZN39_INTERNAL_08592718_4_k_cu_e653551f_83924cuda3std3__45__cpo6cbeginE,@object
	.size		_ZN39_INTERNAL_08592718_4_k_cu_e653551f_83924cuda3std3__45__cpo6cbeginE,(_ZN39_INTERNAL_08592718_4_k_cu_e653551f_83924cuda3std3__48in_placeE - _ZN39_INTERNAL_08592718_4_k_cu_e653551f_83924cuda3std3__45__cpo6cbeginE)
_ZN39_INTERNAL_08592718_4_k_cu_e653551f_83924cuda3std3__45__cpo6cbeginE:
	.zero		1
	.type		_ZN39_INTERNAL_08592718_4_k_cu_e653551f_83924cuda3std3__48in_placeE,@object
	.size		_ZN39_INTERNAL_08592718_4_k_cu_e653551f_83924cuda3std3__48in_placeE,(_ZN39_INTERNAL_08592718_4_k_cu_e653551f_83924cuda3std6ranges3__45__cpo9iter_moveE - _ZN39_INTERNAL_08592718_4_k_cu_e653551f_83924cuda3std3__48in_placeE)
_ZN39_INTERNAL_08592718_4_k_cu_e653551f_83924cuda3std3__48in_placeE:
	.zero		1
	.type		_ZN39_INTERNAL_08592718_4_k_cu_e653551f_83924cuda3std6ranges3__45__cpo9iter_moveE,@object
	.size		_ZN39_INTERNAL_08592718_4_k_cu_e653551f_83924cuda3std6ranges3__45__cpo9iter_moveE,(_ZN39_INTERNAL_08592718_4_k_cu_e653551f_83924cuda3std3__45__cpo5beginE - _ZN39_INTERNAL_08592718_4_k_cu_e653551f_83924cuda3std6ranges3__45__cpo9iter_moveE)
_ZN39_INTERNAL_08592718_4_k_cu_e653551f_83924cuda3std6ranges3__45__cpo9iter_moveE:
	.zero		1
	.type		_ZN39_INTERNAL_08592718_4_k_cu_e653551f_83924cuda3std3__45__cpo5beginE,@object
	.size		_ZN39_INTERNAL_08592718_4_k_cu_e653551f_83924cuda3std3__45__cpo5beginE,(_ZN39_INTERNAL_08592718_4_k_cu_e653551f_83924cuda3std3__441_GLOBAL__N__08592718_4_k_cu_e653551f_83926ignoreE - _ZN39_INTERNAL_08592718_4_k_cu_e653551f_83924cuda3std3__45__cpo5beginE)
_ZN39_INTERNAL_08592718_4_k_cu_e653551f_83924cuda3std3__45__cpo5beginE:
	.zero		1
	.type		_ZN39_INTERNAL_08592718_4_k_cu_e653551f_83924cuda3std3__441_GLOBAL__N__08592718_4_k_cu_e653551f_83926ignoreE,@object
	.size		_ZN39_INTERNAL_08592718_4_k_cu_e653551f_83924cuda3std3__441_GLOBAL__N__08592718_4_k_cu_e653551f_83926ignoreE,(_ZN39_INTERNAL_08592718_4_k_cu_e653551f_83924cute7productE - _ZN39_INTERNAL_08592718_4_k_cu_e653551f_83924cuda3std3__441_GLOBAL__N__08592718_4_k_cu_e653551f_83926ignoreE)
_ZN39_INTERNAL_08592718_4_k_cu_e653551f_83924cuda3std3__441_GLOBAL__N__08592718_4_k_cu_e653551f_83926ignoreE:
	.zero		1
	.type		_ZN39_INTERNAL_08592718_4_k_cu_e653551f_83924cute7productE,@object
	.size		_ZN39_INTERNAL_08592718_4_k_cu_e653551f_83924cute7productE,(_ZN39_INTERNAL_08592718_4_k_cu_e653551f_83924cuda3std3__45__cpo3endE - _ZN39_INTERNAL_08592718_4_k_cu_e653551f_83924cute7productE)
_ZN39_INTERNAL_08592718_4_k_cu_e653551f_83924cute7productE:
	.zero		1
	.type		_ZN39_INTERNAL_08592718_4_k_cu_e653551f_83924cuda3std3__45__cpo3endE,@object
	.size		_ZN39_INTERNAL_08592718_4_k_cu_e653551f_83924cuda3std3__45__cpo3endE,(_ZN39_INTERNAL_08592718_4_k_cu_e653551f_83924cuda3std3__419piecewise_constructE - _ZN39_INTERNAL_08592718_4_k_cu_e653551f_83924cuda3std3__45__cpo3endE)
_ZN39_INTERNAL_08592718_4_k_cu_e653551f_83924cuda3std3__45__cpo3endE:
	.zero		1
	.type		_ZN39_INTERNAL_08592718_4_k_cu_e653551f_83924cuda3std3__419piecewise_constructE,@object
	.size		_ZN39_INTERNAL_08592718_4_k_cu_e653551f_83924cuda3std3__419piecewise_constructE,(_ZN39_INTERNAL_08592718_4_k_cu_e653551f_83924cuda3std3__45__cpo4cendE - _ZN39_INTERNAL_08592718_4_k_cu_e653551f_83924cuda3std3__419piecewise_constructE)
_ZN39_INTERNAL_08592718_4_k_cu_e653551f_83924cuda3std3__419piecewise_constructE:
	.zero		1
	.type		_ZN39_INTERNAL_08592718_4_k_cu_e653551f_83924cuda3std3__45__cpo4cendE,@object
	.size		_ZN39_INTERNAL_08592718_4_k_cu_e653551f_83924cuda3std3__45__cpo4cendE,(_ZN39_INTERNAL_08592718_4_k_cu_e653551f_83924cuda3std6ranges3__45__cpo4swapE - _ZN39_INTERNAL_08592718_4_k_cu_e653551f_83924cuda3std3__45__cpo4cendE)
_ZN39_INTERNAL_08592718_4_k_cu_e653551f_83924cuda3std3__45__cpo4cendE:
	.zero		1
	.type		_ZN39_INTERNAL_08592718_4_k_cu_e653551f_83924cuda3std6ranges3__45__cpo4swapE,@object
	.size		_ZN39_INTERNAL_08592718_4_k_cu_e653551f_83924cuda3std6ranges3__45__cpo4swapE,(.L_10 - _ZN39_INTERNAL_08592718_4_k_cu_e653551f_83924cuda3std6ranges3__45__cpo4swapE)
_ZN39_INTERNAL_08592718_4_k_cu_e653551f_83924cuda3std6ranges3__45__cpo4swapE:
	.zero		1
.L_10:


//--------------------- .nv.constant0._ZN7cutlass13device_kernelINS_4gemm6kernel13GemmUniversalIN4cute5tupleIJiiiiEEENS1_10collective13CollectiveMmaINS1_35MainloopSm100TmaUmmaWarpSpecializedILi5ELi2ELi4ENS5_IJNS4_1CILi2EEESB_NSA_ILi1EEEEEEEENS5_IJNSA_ILi128EEENSA_ILi64EEENSA_ILi32EEEEEENS_12float_e4m3_tENS5_IJlSC_lEEESJ_SK_NS4_8TiledMMAINS4_8MMA_AtomIJNS4_10MMA_TraitsINS4_25SM100_MMA_F8F6F4_2x1SM_SSEJSJ_SJ_fSF_SG_NS4_17integral_constantINS4_4UMMA5MajorELSR_0EEESS_NSP_INSQ_7ScaleInELST_0EEESU_EEEEEENS4_6LayoutINS5_IJSC_SC_SC_EEENS5_IJNSA_ILi0EEESZ_SZ_EEEEENS5_IJNS4_10UnderscoreES12_S12_EEEEENS4_28SM100_TMA_2SM_LOAD_MULTICASTENS4_14ComposedLayoutINS4_7SwizzleILi1ELi4ELi3EEENS4_18smem_ptr_flag_bitsILi8EEENSX_INS5_IJNSA_ILi8EEESH_EEENS5_IJSH_SC_EEEEEEEvNS4_8identityENS4_18SM100_TMA_2SM_LOADES1F_vS1G_EENS_8epilogue10collective18CollectiveEpilogueINS1J_23Sm100TmaWarpSpecializedILi1ELi1ELi32ELb0ELb0EEEJNS5_IJSG_SG_SH_EEENS5_IJNSX_ISG_SC_EES1P_EEESJ_SK_SJ_SK_NS1J_6fusion15FusionCallbacksIS1N_NS1R_17LinearCombinationISJ_fSJ_fLNS_15FloatRoundStyleE2EEES1O_S1Q_JEEENS4_5SM1004TMEM4LOAD26SM100_TMEM_LOAD_32dp32b32xENS4_13SM90_TMA_LOADENS16_INS17_ILi2ELi4ELi3EEES1A_NSX_INS5_IJS1B_SG_EEENS5_IJSG_SC_EEEEEEENS4_39AutoVectorizingCopyWithAssumedAlignmentILi128EEENS4_14SM90_TMA_STOREES26_S28_S28_EEEvvEEEEvNT_6ParamsE --------------------------
	.section	.nv.constant0._ZN7cutlass13device_kernelINS_4gemm6kernel13GemmUniversalIN4cute5tupleIJiiiiEEENS1_10collective13CollectiveMmaINS1_35MainloopSm100TmaUmmaWarpSpecializedILi5ELi2ELi4ENS5_IJNS4_1CILi2EEESB_NSA_ILi1EEEEEEEENS5_IJNSA_ILi128EEENSA_ILi64EEENSA_ILi32EEEEEENS_12float_e4m3_tENS5_IJlSC_lEEESJ_SK_NS4_8TiledMMAINS4_8MMA_AtomIJNS4_10MMA_TraitsINS4_25SM100_MMA_F8F6F4_2x1SM_SSEJSJ_SJ_fSF_SG_NS4_17integral_constantINS4_4UMMA5MajorELSR_0EEESS_NSP_INSQ_7ScaleInELST_0EEESU_EEEEEENS4_6LayoutINS5_IJSC_SC_SC_EEENS5_IJNSA_ILi0EEESZ_SZ_EEEEENS5_IJNS4_10UnderscoreES12_S12_EEEEENS4_28SM100_TMA_2SM_LOAD_MULTICASTENS4_14ComposedLayoutINS4_7SwizzleILi1ELi4ELi3EEENS4_18smem_ptr_flag_bitsILi8EEENSX_INS5_IJNSA_ILi8EEESH_EEENS5_IJSH_SC_EEEEEEEvNS4_8identityENS4_18SM100_TMA_2SM_LOADES1F_vS1G_EENS_8epilogue10collective18CollectiveEpilogueINS1J_23Sm100TmaWarpSpecializedILi1ELi1ELi32ELb0ELb0EEEJNS5_IJSG_SG_SH_EEENS5_IJNSX_ISG_SC_EES1P_EEESJ_SK_SJ_SK_NS1J_6fusion15FusionCallbacksIS1N_NS1R_17LinearCombinationISJ_fSJ_fLNS_15FloatRoundStyleE2EEES1O_S1Q_JEEENS4_5SM1004TMEM4LOAD26SM100_TMEM_LOAD_32dp32b32xENS4_13SM90_TMA_LOADENS16_INS17_ILi2ELi4ELi3EEES1A_NSX_INS5_IJS1B_SG_EEENS5_IJSG_SC_EEEEEEENS4_39AutoVectorizingCopyWithAssumedAlignmentILi128EEENS4_14SM90_TMA_STOREES26_S28_S28_EEEvvEEEEvNT_6ParamsE,"a",@progbits
	.sectionflags	@""
	.align	4
.nv.constant0._ZN7cutlass13device_kernelINS_4gemm6kernel13GemmUniversalIN4cute5tupleIJiiiiEEENS1_10collective13CollectiveMmaINS1_35MainloopSm100TmaUmmaWarpSpecializedILi5ELi2ELi4ENS5_IJNS4_1CILi2EEESB_NSA_ILi1EEEEEEEENS5_IJNSA_ILi128EEENSA_ILi64EEENSA_ILi32EEEEEENS_12float_e4m3_tENS5_IJlSC_lEEESJ_SK_NS4_8TiledMMAINS4_8MMA_AtomIJNS4_10MMA_TraitsINS4_25SM100_MMA_F8F6F4_2x1SM_SSEJSJ_SJ_fSF_SG_NS4_17integral_constantINS4_4UMMA5MajorELSR_0EEESS_NSP_INSQ_7ScaleInELST_0EEESU_EEEEEENS4_6LayoutINS5_IJSC_SC_SC_EEENS5_IJNSA_ILi0EEESZ_SZ_EEEEENS5_IJNS4_10UnderscoreES12_S12_EEEEENS4_28SM100_TMA_2SM_LOAD_MULTICASTENS4_14ComposedLayoutINS4_7SwizzleILi1ELi4ELi3EEENS4_18smem_ptr_flag_bitsILi8EEENSX_INS5_IJNSA_ILi8EEESH_EEENS5_IJSH_SC_EEEEEEEvNS4_8identityENS4_18SM100_TMA_2SM_LOADES1F_vS1G_EENS_8epilogue10collective18CollectiveEpilogueINS1J_23Sm100TmaWarpSpecializedILi1ELi1ELi32ELb0ELb0EEEJNS5_IJSG_SG_SH_EEENS5_IJNSX_ISG_SC_EES1P_EEESJ_SK_SJ_SK_NS1J_6fusion15FusionCallbacksIS1N_NS1R_17LinearCombinationISJ_fSJ_fLNS_15FloatRoundStyleE2EEES1O_S1Q_JEEENS4_5SM1004TMEM4LOAD26SM100_TMEM_LOAD_32dp32b32xENS4_13SM90_TMA_LOADENS16_INS17_ILi2ELi4ELi3EEES1A_NSX_INS5_IJS1B_SG_EEENS5_IJSG_SC_EEEEEEENS4_39AutoVectorizingCopyWithAssumedAlignmentILi128EEENS4_14SM90_TMA_STOREES26_S28_S28_EEEvvEEEEvNT_6ParamsE:
	.zero		2944


//--------------------- SYMBOLS --------------------------

	.type		.nv.reservedSmem.offset0,@object
	.size		.nv.reservedSmem.offset0,0x4
	.type		.nv.reservedSmem.cap,@object
	.size		.nv.reservedSmem.cap,0x4
	.type		__assertfail,@function
